	.headerflags	@"EF_CUDA_TEXMODE_UNIFIED EF_CUDA_64BIT_ADDRESS EF_CUDA_SM89 EF_CUDA_VIRTUAL_SM(EF_CUDA_SM89)"
	.elftype	@"ET_EXEC"


//--------------------- .nv.info                  --------------------------
	.section	.nv.info,"",@"SHT_CUDA_INFO"
	.align	4


	//----- nvinfo : EIATTR_REGCOUNT
	.align		4
        /*0000*/ 	.byte	0x04, 0x2f
        /*0002*/ 	.short	(.L_1 - .L_0)
	.align		4
.L_0:
        /*0004*/ 	.word	index@(triton__0d1d234567de)
        /*0008*/ 	.word	0x00000028


	//----- nvinfo : EIATTR_MAX_STACK_SIZE
	.align		4
.L_1:
        /*000c*/ 	.byte	0x04, 0x23
        /*000e*/ 	.short	(.L_3 - .L_2)
	.align		4
.L_2:
        /*0010*/ 	.word	index@(triton__0d1d234567de)
        /*0014*/ 	.word	0x00000000


	//----- nvinfo : EIATTR_MIN_STACK_SIZE
	.align		4
.L_3:
        /*0018*/ 	.byte	0x04, 0x12
        /*001a*/ 	.short	(.L_5 - .L_4)
	.align		4
.L_4:
        /*001c*/ 	.word	index@(triton__0d1d234567de)
        /*0020*/ 	.word	0x00000000


	//----- nvinfo : EIATTR_FRAME_SIZE
	.align		4
.L_5:
        /*0024*/ 	.byte	0x04, 0x11
        /*0026*/ 	.short	(.L_7 - .L_6)
	.align		4
.L_6:
        /*0028*/ 	.word	index@(triton__0d1d234567de)
        /*002c*/ 	.word	0x00000000
.L_7:


//--------------------- .nv.info.triton__0d1d234567de --------------------------
	.section	.nv.info.triton__0d1d234567de,"",@"SHT_CUDA_INFO"
	.align	4


	//----- nvinfo : EIATTR_CUDA_API_VERSION
	.align		4
        /*0000*/ 	.byte	0x04, 0x37
        /*0002*/ 	.short	(.L_9 - .L_8)
.L_8:
        /*0004*/ 	.word	0x0000007b


	//----- nvinfo : EIATTR_PARAM_CBANK
	.align		4
.L_9:
        /*0008*/ 	.byte	0x04, 0x0a
        /*000a*/ 	.short	(.L_11 - .L_10)
	.align		4
.L_10:
        /*000c*/ 	.word	index@(.nv.constant0.triton__0d1d234567de)
        /*0010*/ 	.short	0x0160
        /*0012*/ 	.short	0x0028


	//----- nvinfo : EIATTR_CBANK_PARAM_SIZE
	.align		4
.L_11:
        /*0014*/ 	.byte	0x03, 0x19
        /*0016*/ 	.short	0x0028


	//----- nvinfo : EIATTR_KPARAM_INFO
	.align		4
        /*0018*/ 	.byte	0x04, 0x17
        /*001a*/ 	.short	(.L_13 - .L_12)
.L_12:
        /*001c*/ 	.word	0x00000000
        /*0020*/ 	.short	0x0007
        /*0022*/ 	.short	0x0024
        /*0024*/ 	.byte	0x00, 0xf0, 0x11, 0x00


	//----- nvinfo : EIATTR_KPARAM_INFO
	.align		4
.L_13:
        /*0028*/ 	.byte	0x04, 0x17
        /*002a*/ 	.short	(.L_15 - .L_14)
.L_14:
        /*002c*/ 	.word	0x00000000
        /*0030*/ 	.short	0x0006
        /*0032*/ 	.short	0x0020
        /*0034*/ 	.byte	0x00, 0xf0, 0x11, 0x00


	//----- nvinfo : EIATTR_KPARAM_INFO
	.align		4
.L_15:
        /*0038*/ 	.byte	0x04, 0x17
        /*003a*/ 	.short	(.L_17 - .L_16)
.L_16:
        /*003c*/ 	.word	0x00000000
        /*0040*/ 	.short	0x0005
        /*0042*/ 	.short	0x001c
        /*0044*/ 	.byte	0x00, 0xf0, 0x11, 0x00


	//----- nvinfo : EIATTR_KPARAM_INFO
	.align		4
.L_17:
        /*0048*/ 	.byte	0x04, 0x17
        /*004a*/ 	.short	(.L_19 - .L_18)
.L_18:
        /*004c*/ 	.word	0x00000000
        /*0050*/ 	.short	0x0004
        /*0052*/ 	.short	0x0018
        /*0054*/ 	.byte	0x00, 0xf0, 0x11, 0x00


	//----- nvinfo : EIATTR_KPARAM_INFO
	.align		4
.L_19:
        /*0058*/ 	.byte	0x04, 0x17
        /*005a*/ 	.short	(.L_21 - .L_20)
.L_20:
        /*005c*/ 	.word	0x00000000
        /*0060*/ 	.short	0x0003
        /*0062*/ 	.short	0x0014
        /*0064*/ 	.byte	0x00, 0xf0, 0x11, 0x00


	//----- nvinfo : EIATTR_KPARAM_INFO
	.align		4
.L_21:
        /*0068*/ 	.byte	0x04, 0x17
        /*006a*/ 	.short	(.L_23 - .L_22)
.L_22:
        /*006c*/ 	.word	0x00000000
        /*0070*/ 	.short	0x0002
        /*0072*/ 	.short	0x0010
        /*0074*/ 	.byte	0x00, 0xf0, 0x11, 0x00


	//----- nvinfo : EIATTR_KPARAM_INFO
	.align		4
.L_23:
        /*0078*/ 	.byte	0x04, 0x17
        /*007a*/ 	.short	(.L_25 - .L_24)
.L_24:
        /*007c*/ 	.word	0x00000000
        /*0080*/ 	.short	0x0001
        /*0082*/ 	.short	0x0008
        /*0084*/ 	.byte	0x00, 0xf0, 0x21, 0x00


	//----- nvinfo : EIATTR_KPARAM_INFO
	.align		4
.L_25:
        /*0088*/ 	.byte	0x04, 0x17
        /*008a*/ 	.short	(.L_27 - .L_26)
.L_26:
        /*008c*/ 	.word	0x00000000
        /*0090*/ 	.short	0x0000
        /*0092*/ 	.short	0x0000
        /*0094*/ 	.byte	0x00, 0xf0, 0x21, 0x00


	//----- nvinfo : EIATTR_MAXREG_COUNT
	.align		4
.L_27:
        /*0098*/ 	.byte	0x03, 0x1b
        /*009a*/ 	.short	0x00ff


	//----- nvinfo : EIATTR_EXIT_INSTR_OFFSETS
	.align		4
        /*009c*/ 	.byte	0x04, 0x1c
        /*009e*/ 	.short	(.L_29 - .L_28)


	//   ....[0]....
.L_28:
        /*00a0*/ 	.word	0x000021e0


	//   ....[1]....
        /*00a4*/ 	.word	0x00002200


	//----- nvinfo : EIATTR_MAX_THREADS
	.align		4
.L_29:
        /*00a8*/ 	.byte	0x04, 0x05
        /*00aa*/ 	.short	(.L_31 - .L_30)
.L_30:
        /*00ac*/ 	.word	0x00000080
        /*00b0*/ 	.word	0x00000001
        /*00b4*/ 	.word	0x00000001
.L_31:


//--------------------- .nv.rel.action            --------------------------
	.section	.nv.rel.action,"",@"SHT_CUDA_RELOCINFO"
	.align	8
	.sectionentsize	8
        /*0000*/ 	.byte	0x73, 0x00, 0x00, 0x00, 0x00, 0x00, 0x00, 0x00, 0x00, 0x00, 0x00, 0x11, 0x25, 0x00, 0x05, 0x36


//--------------------- .nv.constant0.triton__0d1d234567de --------------------------
	.section	.nv.constant0.triton__0d1d234567de,"a",@progbits
	.align	4
.nv.constant0.triton__0d1d234567de:
	.zero		392


//--------------------- .text.triton__0d1d234567de --------------------------
	.section	.text.triton__0d1d234567de,"ax",@progbits
	.sectioninfo	@"SHI_REGISTERS=40"
	.align	128
        .global         triton__0d1d234567de
        .type           triton__0d1d234567de,@function
        .size           triton__0d1d234567de,(.L_x_1 - triton__0d1d234567de)
        .other          triton__0d1d234567de,@"STO_CUDA_ENTRY STV_DEFAULT"
triton__0d1d234567de:
.text.triton__0d1d234567de:
[----:B------:R-:W-:-:S02]  /*0000*/  IMAD.MOV.U32 R1, RZ, RZ, c[0x0][0x28] ;  /* 0x00000a00ff017624 */ /* 0x000fc400078e00ff */
[----:B------:R-:W-:Y:S01]  /*0010*/  IABS R0, c[0x0][0x174] ;  /* 0x00005d0000007a13 */ /* 0x000fe20000000000 */
[----:B------:R-:W0:Y:S01]  /*0020*/  S2R R2, SR_TID.X ;  /* 0x0000000000027919 */ /* 0x000e220000002100 */
[----:B------:R-:W-:Y:S01]  /*0030*/  IMAD.MOV.U32 R20, RZ, RZ, RZ ;  /* 0x000000ffff147224 */ /* 0x000fe200078e00ff */
[----:B------:R-:W-:Y:S01]  /*0040*/  IABS R4, c[0x0][0x170] ;  /* 0x00005c0000047a13 */ /* 0x000fe20000000000 */
[----:B------:R-:W1:Y:S01]  /*0050*/  I2F.RP R3, R0 ;  /* 0x0000000000037306 */ /* 0x000e620000209400 */
[----:B------:R-:W2:Y:S01]  /*0060*/  S2R R5, SR_CTAID.X ;  /* 0x0000000000057919 */ /* 0x000ea20000002500 */
[----:B------:R-:W-:Y:S02]  /*0070*/  ULDC.64 UR4, c[0x0][0x178] ;  /* 0x00005e0000047ab9 */ /* 0x000fe40000000a00 */
[----:B------:R-:W-:Y:S02]  /*0080*/  USHF.R.S32.HI UR6, URZ, 0x1f, UR5 ;  /* 0x0000001f3f067899 */ /* 0x000fe40008011405 */
[----:B------:R-:W-:-:S02]  /*0090*/  UIMAD UR4, UR5, UR4, URZ ;  /* 0x00000004050472a4 */ /* 0x000fc4000f8e023f */
[----:B-1----:R-:W1:Y:S01]  /*00a0*/  MUFU.RCP R3, R3 ;  /* 0x0000000300037308 */ /* 0x002e620000001000 */
[----:B0-----:R-:W-:-:S05]  /*00b0*/  IMAD.SHL.U32 R2, R2, 0x8, RZ ;  /* 0x0000000802027824 */ /* 0x001fca00078e00ff */
[----:B------:R-:W-:-:S05]  /*00c0*/  LOP3.LUT R2, R2, 0x3f8, RZ, 0xc0, !PT ;  /* 0x000003f802027812 */ /* 0x000fca00078ec0ff */
[----:B--2---:R-:W-:Y:S01]  /*00d0*/  IMAD R5, R5, 0x400, R2 ;  /* 0x0000040005057824 */ /* 0x004fe200078e0202 */
[----:B-1----:R-:W-:-:S04]  /*00e0*/  IADD3 R21, R3, 0xffffffe, RZ ;  /* 0x0ffffffe03157810 */ /* 0x002fc80007ffe0ff */
[----:B------:R-:W-:Y:S02]  /*00f0*/  IABS R11, R5 ;  /* 0x00000005000b7213 */ /* 0x000fe40000000000 */
[----:B------:R-:W0:Y:S01]  /*0100*/  F2I.FTZ.U32.TRUNC.NTZ R21, R21 ;  /* 0x0000001500157305 */ /* 0x000e22000021f000 */
[C---:B------:R-:W-:Y:S02]  /*0110*/  IADD3 R6, R5.reuse, 0x1, RZ ;  /* 0x0000000105067810 */ /* 0x040fe40007ffe0ff */
[C---:B------:R-:W-:Y:S02]  /*0120*/  IADD3 R27, R5.reuse, 0x3, RZ ;  /* 0x00000003051b7810 */ /* 0x040fe40007ffe0ff */
[----:B------:R-:W-:Y:S02]  /*0130*/  IABS R2, R6 ;  /* 0x0000000600027213 */ /* 0x000fe40000000000 */
[----:B------:R-:W-:Y:S02]  /*0140*/  IADD3 R32, R5, 0x2, RZ ;  /* 0x0000000205207810 */ /* 0x000fe40007ffe0ff */
[----:B------:R-:W-:-:S02]  /*0150*/  IABS R25, R27 ;  /* 0x0000001b00197213 */ /* 0x000fc40000000000 */
[----:B------:R-:W-:Y:S02]  /*0160*/  IABS R37, R32 ;  /* 0x0000002000257213 */ /* 0x000fe40000000000 */
[C---:B------:R-:W-:Y:S02]  /*0170*/  IADD3 R30, R5.reuse, 0x4, RZ ;  /* 0x00000004051e7810 */ /* 0x040fe40007ffe0ff */
[----:B------:R-:W-:Y:S01]  /*0180*/  IADD3 R14, R5, 0x5, RZ ;  /* 0x00000005050e7810 */ /* 0x000fe20007ffe0ff */
[----:B0-----:R-:W-:Y:S01]  /*0190*/  IMAD.MOV R7, RZ, RZ, -R21 ;  /* 0x000000ffff077224 */ /* 0x001fe200078e0a15 */
[----:B------:R-:W-:Y:S02]  /*01a0*/  IABS R35, R30 ;  /* 0x0000001e00237213 */ /* 0x000fe40000000000 */
[----:B------:R-:W-:Y:S01]  /*01b0*/  IABS R33, R14 ;  /* 0x0000000e00217213 */ /* 0x000fe20000000000 */
[----:B------:R-:W-:Y:S01]  /*01c0*/  IMAD R7, R7, R0, RZ ;  /* 0x0000000007077224 */ /* 0x000fe200078e02ff */
[----:B------:R-:W-:-:S02]  /*01d0*/  IADD3 R10, R5, 0x6, RZ ;  /* 0x00000006050a7810 */ /* 0x000fc40007ffe0ff */
[----:B------:R-:W-:Y:S01]  /*01e0*/  IADD3 R8, R5, 0x7, RZ ;  /* 0x0000000705087810 */ /* 0x000fe20007ffe0ff */
[----:B------:R-:W-:Y:S01]  /*01f0*/  IMAD.HI.U32 R20, R21, R7, R20 ;  /* 0x0000000715147227 */ /* 0x000fe200078e0014 */
[----:B------:R-:W-:Y:S02]  /*0200*/  IABS R23, R10 ;  /* 0x0000000a00177213 */ /* 0x000fe40000000000 */
[----:B------:R-:W-:-:S03]  /*0210*/  IABS R19, R8 ;  /* 0x0000000800137213 */ /* 0x000fc60000000000 */
[----:B------:R-:W-:-:S04]  /*0220*/  IMAD.HI.U32 R12, R20, R11, RZ ;  /* 0x0000000b140c7227 */ /* 0x000fc800078e00ff */
[----:B------:R-:W-:Y:S02]  /*0230*/  IMAD.MOV R7, RZ, RZ, -R12 ;  /* 0x000000ffff077224 */ /* 0x000fe400078e0a0c */
[----:B------:R-:W-:-:S04]  /*0240*/  IMAD.HI.U32 R3, R20, R2, RZ ;  /* 0x0000000214037227 */ /* 0x000fc800078e00ff */
[----:B------:R-:W-:Y:S02]  /*0250*/  IMAD R7, R0, R7, R11 ;  /* 0x0000000700077224 */ /* 0x000fe400078e020b */
[----:B------:R-:W-:Y:S02]  /*0260*/  IMAD.MOV R9, RZ, RZ, -R3 ;  /* 0x000000ffff097224 */ /* 0x000fe400078e0a03 */
[----:B------:R-:W-:Y:S01]  /*0270*/  IMAD.HI.U32 R17, R20, R25, RZ ;  /* 0x0000001914117227 */ /* 0x000fe200078e00ff */
[----:B------:R-:W-:-:S03]  /*0280*/  ISETP.GT.U32.AND P6, PT, R0, R7, PT ;  /* 0x000000070000720c */ /* 0x000fc60003fc4070 */
[----:B------:R-:W-:Y:S02]  /*0290*/  IMAD R9, R0, R9, R2 ;  /* 0x0000000900097224 */ /* 0x000fe400078e0202 */
[----:B------:R-:W-:-:S03]  /*02a0*/  IMAD.HI.U32 R16, R20, R37, RZ ;  /* 0x0000002514107227 */ /* 0x000fc600078e00ff */
[----:B------:R-:W-:Y:S01]  /*02b0*/  ISETP.GT.U32.AND P0, PT, R0, R9, PT ;  /* 0x000000090000720c */ /* 0x000fe20003f04070 */
[----:B------:R-:W-:Y:S02]  /*02c0*/  IMAD.MOV R21, RZ, RZ, -R17 ;  /* 0x000000ffff157224 */ /* 0x000fe400078e0a11 */
[----:B------:R-:W-:Y:S02]  /*02d0*/  IMAD.HI.U32 R18, R20, R35, RZ ;  /* 0x0000002314127227 */ /* 0x000fe400078e00ff */
[----:B------:R-:W-:Y:S02]  /*02e0*/  @!P6 IADD3 R12, R12, 0x1, RZ ;  /* 0x000000010c0ce810 */ /* 0x000fe40007ffe0ff */
[----:B------:R-:W-:Y:S02]  /*02f0*/  @!P6 IMAD.IADD R7, R7, 0x1, -R0 ;  /* 0x000000010707e824 */ /* 0x000fe400078e0a00 */
[C---:B------:R-:W-:Y:S02]  /*0300*/  IMAD R21, R0.reuse, R21, R25 ;  /* 0x0000001500157224 */ /* 0x040fe400078e0219 */
[----:B------:R-:W-:Y:S01]  /*0310*/  IMAD.MOV R29, RZ, RZ, -R18 ;  /* 0x000000ffff1d7224 */ /* 0x000fe200078e0a12 */
[----:B------:R-:W-:Y:S01]  /*0320*/  ISETP.GE.U32.AND P5, PT, R7, R0, PT ;  /* 0x000000000700720c */ /* 0x000fe20003fa6070 */
[----:B------:R-:W-:Y:S01]  /*0330*/  IMAD.MOV R7, RZ, RZ, -R16 ;  /* 0x000000ffff077224 */ /* 0x000fe200078e0a10 */
[C---:B------:R-:W-:Y:S01]  /*0340*/  ISETP.GT.U32.AND P4, PT, R0.reuse, R21, PT ;  /* 0x000000150000720c */ /* 0x040fe20003f84070 */
[----:B------:R-:W-:Y:S01]  /*0350*/  @!P0 IMAD.IADD R9, R9, 0x1, -R0 ;  /* 0x0000000109098824 */ /* 0x000fe200078e0a00 */
[----:B------:R-:W-:Y:S01]  /*0360*/  @!P0 IADD3 R3, R3, 0x1, RZ ;  /* 0x0000000103038810 */ /* 0x000fe20007ffe0ff */
[----:B------:R-:W-:-:S02]  /*0370*/  IMAD R7, R0, R7, R37 ;  /* 0x0000000700077224 */ /* 0x000fc400078e0225 */
[----:B------:R-:W-:Y:S01]  /*0380*/  IMAD.HI.U32 R15, R20, R33, RZ ;  /* 0x00000021140f7227 */ /* 0x000fe200078e00ff */
[-C--:B------:R-:W-:Y:S02]  /*0390*/  ISETP.GE.U32.AND P1, PT, R9, R0.reuse, PT ;  /* 0x000000000900720c */ /* 0x080fe40003f26070 */
[C---:B------:R-:W-:Y:S01]  /*03a0*/  ISETP.GT.U32.AND P2, PT, R0.reuse, R7, PT ;  /* 0x000000070000720c */ /* 0x040fe20003f44070 */
[----:B------:R-:W-:Y:S02]  /*03b0*/  IMAD.MOV.U32 R9, RZ, RZ, R4 ;  /* 0x000000ffff097224 */ /* 0x000fe400078e0004 */
[----:B------:R-:W-:Y:S01]  /*03c0*/  IMAD R29, R0, R29, R35 ;  /* 0x0000001d001d7224 */ /* 0x000fe200078e0223 */
[----:B------:R-:W-:Y:S01]  /*03d0*/  @P5 IADD3 R12, R12, 0x1, RZ ;  /* 0x000000010c0c5810 */ /* 0x000fe20007ffe0ff */
[----:B------:R-:W0:Y:S01]  /*03e0*/  I2F.RP R13, R9 ;  /* 0x00000009000d7306 */ /* 0x000e220000209400 */
[----:B------:R-:W-:Y:S01]  /*03f0*/  @!P4 IMAD.IADD R21, R21, 0x1, -R0 ;  /* 0x000000011515c824 */ /* 0x000fe200078e0a00 */
[----:B------:R-:W-:Y:S01]  /*0400*/  @!P4 IADD3 R17, R17, 0x1, RZ ;  /* 0x000000011111c810 */ /* 0x000fe20007ffe0ff */
[----:B------:R-:W-:Y:S01]  /*0410*/  IMAD.MOV R22, RZ, RZ, -R15 ;  /* 0x000000ffff167224 */ /* 0x000fe200078e0a0f */
[----:B------:R-:W-:Y:S01]  /*0420*/  ISETP.GT.U32.AND P6, PT, R0, R29, PT ;  /* 0x0000001d0000720c */ /* 0x000fe20003fc4070 */
[----:B------:R-:W-:Y:S01]  /*0430*/  IMAD.HI.U32 R4, R20, R23, RZ ;  /* 0x0000001714047227 */ /* 0x000fe200078e00ff */
[----:B------:R-:W-:-:S02]  /*0440*/  ISETP.GE.U32.AND P5, PT, R21, R0, PT ;  /* 0x000000001500720c */ /* 0x000fc40003fa6070 */
[----:B------:R-:W-:Y:S01]  /*0450*/  @P1 IADD3 R3, R3, 0x1, RZ ;  /* 0x0000000103031810 */ /* 0x000fe20007ffe0ff */
[----:B------:R-:W-:Y:S01]  /*0460*/  @!P2 IMAD.IADD R7, R7, 0x1, -R0 ;  /* 0x000000010707a824 */ /* 0x000fe200078e0a00 */
[----:B------:R-:W-:Y:S01]  /*0470*/  @!P2 IADD3 R16, R16, 0x1, RZ ;  /* 0x000000011010a810 */ /* 0x000fe20007ffe0ff */
[----:B------:R-:W-:Y:S02]  /*0480*/  IMAD R21, R0, R22, R33 ;  /* 0x0000001600157224 */ /* 0x000fe400078e0221 */
[----:B------:R-:W-:Y:S01]  /*0490*/  IMAD.MOV R31, RZ, RZ, -R4 ;  /* 0x000000ffff1f7224 */ /* 0x000fe200078e0a04 */
[----:B------:R-:W-:Y:S01]  /*04a0*/  ISETP.GE.U32.AND P3, PT, R7, R0, PT ;  /* 0x000000000700720c */ /* 0x000fe20003f66070 */
[----:B------:R-:W-:Y:S01]  /*04b0*/  IMAD.HI.U32 R7, R20, R19, RZ ;  /* 0x0000001314077227 */ /* 0x000fe200078e00ff */
[C---:B------:R-:W-:Y:S01]  /*04c0*/  ISETP.GT.U32.AND P0, PT, R0.reuse, R21, PT ;  /* 0x000000150000720c */ /* 0x040fe20003f04070 */
[----:B0-----:R-:W0:Y:S01]  /*04d0*/  MUFU.RCP R13, R13 ;  /* 0x0000000d000d7308 */ /* 0x001e220000001000 */
[----:B------:R-:W-:Y:S01]  /*04e0*/  LOP3.LUT R20, R5, c[0x0][0x174], RZ, 0x3c, !PT ;  /* 0x00005d0005147a12 */ /* 0x000fe200078e3cff */
[----:B------:R-:W-:Y:S01]  /*04f0*/  IMAD R31, R0, R31, R23 ;  /* 0x0000001f001f7224 */ /* 0x000fe200078e0217 */
[----:B------:R-:W-:Y:S01]  /*0500*/  @P5 IADD3 R17, R17, 0x1, RZ ;  /* 0x0000000111115810 */ /* 0x000fe20007ffe0ff */
[----:B------:R-:W-:Y:S01]  /*0510*/  IMAD.MOV R22, RZ, RZ, -R7 ;  /* 0x000000ffff167224 */ /* 0x000fe200078e0a07 */
[----:B------:R-:W-:Y:S01]  /*0520*/  ISETP.GE.AND P4, PT, R20, RZ, PT ;  /* 0x000000ff1400720c */ /* 0x000fe20003f86270 */
[--C-:B------:R-:W-:Y:S01]  /*0530*/  @!P6 IMAD.IADD R29, R29, 0x1, -R0.reuse ;  /* 0x000000011d1de824 */ /* 0x100fe200078e0a00 */
[C---:B------:R-:W-:Y:S01]  /*0540*/  ISETP.GT.U32.AND P1, PT, R0.reuse, R31, PT ;  /* 0x0000001f0000720c */ /* 0x040fe20003f24070 */
[----:B------:R-:W-:Y:S01]  /*0550*/  IMAD R22, R0, R22, R19 ;  /* 0x0000001600167224 */ /* 0x000fe200078e0213 */
[----:B------:R-:W-:Y:S01]  /*0560*/  @!P6 IADD3 R18, R18, 0x1, RZ ;  /* 0x000000011212e810 */ /* 0x000fe20007ffe0ff */
[----:B------:R-:W-:Y:S01]  /*0570*/  IMAD.MOV.U32 R24, RZ, RZ, R17 ;  /* 0x000000ffff187224 */ /* 0x000fe200078e0011 */
[----:B------:R-:W-:Y:S01]  /*0580*/  @P3 IADD3 R16, R16, 0x1, RZ ;  /* 0x0000000110103810 */ /* 0x000fe20007ffe0ff */
[----:B------:R-:W-:Y:S01]  /*0590*/  @!P0 IMAD.IADD R21, R21, 0x1, -R0 ;  /* 0x0000000115158824 */ /* 0x000fe200078e0a00 */
[----:B------:R-:W-:-:S02]  /*05a0*/  ISETP.GT.U32.AND P3, PT, R0, R22, PT ;  /* 0x000000160000720c */ /* 0x000fc40003f64070 */
[-C--:B------:R-:W-:Y:S02]  /*05b0*/  ISETP.GE.U32.AND P2, PT, R29, R0.reuse, PT ;  /* 0x000000001d00720c */ /* 0x080fe40003f46070 */
[-C--:B------:R-:W-:Y:S02]  /*05c0*/  ISETP.GE.U32.AND P5, PT, R21, R0.reuse, PT ;  /* 0x000000001500720c */ /* 0x080fe40003fa6070 */
[----:B0-----:R-:W-:Y:S01]  /*05d0*/  IADD3 R13, R13, 0xffffffe, RZ ;  /* 0x0ffffffe0d0d7810 */ /* 0x001fe20007ffe0ff */
[--C-:B------:R-:W-:Y:S01]  /*05e0*/  @!P1 IMAD.IADD R31, R31, 0x1, -R0.reuse ;  /* 0x000000011f1f9824 */ /* 0x100fe200078e0a00 */
[----:B------:R-:W-:Y:S02]  /*05f0*/  LOP3.LUT R20, R6, c[0x0][0x174], RZ, 0x3c, !PT ;  /* 0x00005d0006147a12 */ /* 0x000fe400078e3cff */
[----:B------:R-:W-:Y:S02]  /*0600*/  @!P0 IADD3 R15, R15, 0x1, RZ ;  /* 0x000000010f0f8810 */ /* 0x000fe40007ffe0ff */
[----:B------:R-:W-:Y:S01]  /*0610*/  ISETP.GE.U32.AND P6, PT, R31, R0, PT ;  /* 0x000000001f00720c */ /* 0x000fe20003fc6070 */
[----:B------:R-:W0:Y:S01]  /*0620*/  F2I.FTZ.U32.TRUNC.NTZ R13, R13 ;  /* 0x0000000d000d7305 */ /* 0x000e22000021f000 */
[----:B------:R-:W-:Y:S01]  /*0630*/  @!P3 IMAD.IADD R22, R22, 0x1, -R0 ;  /* 0x000000011616b824 */ /* 0x000fe200078e0a00 */
[----:B------:R-:W-:-:S02]  /*0640*/  @P2 IADD3 R18, R18, 0x1, RZ ;  /* 0x0000000112122810 */ /* 0x000fc40007ffe0ff */
[----:B------:R-:W-:Y:S02]  /*0650*/  ISETP.GE.AND P2, PT, R20, RZ, PT ;  /* 0x000000ff1400720c */ /* 0x000fe40003f46270 */
[----:B------:R-:W-:Y:S02]  /*0660*/  LOP3.LUT R20, R27, c[0x0][0x174], RZ, 0x3c, !PT ;  /* 0x00005d001b147a12 */ /* 0x000fe400078e3cff */
[----:B------:R-:W-:Y:S01]  /*0670*/  ISETP.GE.U32.AND P0, PT, R22, R0, PT ;  /* 0x000000001600720c */ /* 0x000fe20003f06070 */
[----:B------:R-:W-:Y:S01]  /*0680*/  IMAD.MOV.U32 R22, RZ, RZ, R3 ;  /* 0x000000ffff167224 */ /* 0x000fe200078e0003 */
[----:B------:R-:W-:Y:S02]  /*0690*/  @P5 IADD3 R15, R15, 0x1, RZ ;  /* 0x000000010f0f5810 */ /* 0x000fe40007ffe0ff */
[----:B------:R-:W-:Y:S02]  /*06a0*/  LOP3.LUT R0, R32, c[0x0][0x174], RZ, 0x3c, !PT ;  /* 0x00005d0020007a12 */ /* 0x000fe400078e3cff */
[----:B------:R-:W-:-:S02]  /*06b0*/  ISETP.GE.AND P5, PT, R20, RZ, PT ;  /* 0x000000ff1400720c */ /* 0x000fc40003fa6270 */
[----:B------:R-:W-:Y:S01]  /*06c0*/  @!P1 IADD3 R4, R4, 0x1, RZ ;  /* 0x0000000104049810 */ /* 0x000fe20007ffe0ff */
[----:B------:R-:W-:Y:S01]  /*06d0*/  @!P2 IMAD.MOV R22, RZ, RZ, -R22 ;  /* 0x000000ffff16a224 */ /* 0x000fe200078e0a16 */
[----:B------:R-:W-:Y:S02]  /*06e0*/  LOP3.LUT R20, R14, c[0x0][0x174], RZ, 0x3c, !PT ;  /* 0x00005d000e147a12 */ /* 0x000fe400078e3cff */
[----:B------:R-:W-:Y:S02]  /*06f0*/  LOP3.LUT R21, R30, c[0x0][0x174], RZ, 0x3c, !PT ;  /* 0x00005d001e157a12 */ /* 0x000fe400078e3cff */
[----:B------:R-:W-:Y:S01]  /*0700*/  ISETP.GE.AND P1, PT, R0, RZ, PT ;  /* 0x000000ff0000720c */ /* 0x000fe20003f26270 */
[----:B0-----:R-:W-:Y:S01]  /*0710*/  IMAD.MOV R0, RZ, RZ, -R13 ;  /* 0x000000ffff007224 */ /* 0x001fe200078e0a0d */
[----:B------:R-:W-:Y:S02]  /*0720*/  @!P3 IADD3 R7, R7, 0x1, RZ ;  /* 0x000000010707b810 */ /* 0x000fe40007ffe0ff */
[----:B------:R-:W-:Y:S01]  /*0730*/  @P6 IADD3 R4, R4, 0x1, RZ ;  /* 0x0000000104046810 */ /* 0x000fe20007ffe0ff */
[----:B------:R-:W-:Y:S01]  /*0740*/  @!P5 IMAD.MOV R24, RZ, RZ, -R24 ;  /* 0x000000ffff18d224 */ /* 0x000fe200078e0a18 */
[----:B------:R-:W-:Y:S01]  /*0750*/  ISETP.GE.AND P3, PT, R20, RZ, PT ;  /* 0x000000ff1400720c */ /* 0x000fe20003f66270 */
[----:B------:R-:W-:Y:S01]  /*0760*/  IMAD.MOV.U32 R20, RZ, RZ, R12 ;  /* 0x000000ffff147224 */ /* 0x000fe200078e000c */
[----:B------:R-:W-:Y:S01]  /*0770*/  ISETP.GE.AND P6, PT, R21, RZ, PT ;  /* 0x000000ff1500720c */ /* 0x000fe20003fc6270 */
[----:B------:R-:W-:Y:S01]  /*0780*/  IMAD.MOV.U32 R28, RZ, RZ, R4 ;  /* 0x000000ffff1c7224 */ /* 0x000fe200078e0004 */
[----:B------:R-:W-:Y:S01]  /*0790*/  LOP3.LUT R21, R10, c[0x0][0x174], RZ, 0x3c, !PT ;  /* 0x00005d000a157a12 */ /* 0x000fe200078e3cff */
[----:B------:R-:W-:Y:S01]  /*07a0*/  @!P4 IMAD.MOV R20, RZ, RZ, -R20 ;  /* 0x000000ffff14c224 */ /* 0x000fe200078e0a14 */
[----:B------:R-:W-:Y:S01]  /*07b0*/  LOP3.LUT R12, R8, c[0x0][0x174], RZ, 0x3c, !PT ;  /* 0x00005d00080c7a12 */ /* 0x000fe200078e3cff */
[----:B------:R-:W-:Y:S01]  /*07c0*/  @!P1 IMAD.MOV R16, RZ, RZ, -R16 ;  /* 0x000000ffff109224 */ /* 0x000fe200078e0a10 */
[----:B------:R-:W-:-:S02]  /*07d0*/  @P0 IADD3 R7, R7, 0x1, RZ ;  /* 0x0000000107070810 */ /* 0x000fc40007ffe0ff */
[----:B------:R-:W-:Y:S01]  /*07e0*/  ISETP.GE.AND P0, PT, R21, RZ, PT ;  /* 0x000000ff1500720c */ /* 0x000fe20003f06270 */
[----:B------:R-:W-:Y:S01]  /*07f0*/  IMAD R21, R0, R9, RZ ;  /* 0x0000000900157224 */ /* 0x000fe200078e02ff */
[----:B------:R-:W-:Y:S01]  /*0800*/  ISETP.GE.AND P4, PT, R12, RZ, PT ;  /* 0x000000ff0c00720c */ /* 0x000fe20003f86270 */
[----:B------:R-:W-:Y:S01]  /*0810*/  IMAD.MOV.U32 R12, RZ, RZ, RZ ;  /* 0x000000ffff0c7224 */ /* 0x000fe200078e00ff */
[----:B------:R-:W-:Y:S01]  /*0820*/  ISETP.NE.AND P2, PT, RZ, c[0x0][0x174], PT ;  /* 0x00005d00ff007a0c */ /* 0x000fe20003f45270 */
[----:B------:R-:W-:Y:S01]  /*0830*/  IMAD.MOV.U32 R0, RZ, RZ, R18 ;  /* 0x000000ffff007224 */ /* 0x000fe200078e0012 */
[----:B------:R-:W-:Y:S01]  /*0840*/  LOP3.LUT R3, RZ, c[0x0][0x174], RZ, 0x33, !PT ;  /* 0x00005d00ff037a12 */ /* 0x000fe200078e33ff */
[----:B------:R-:W-:-:S03]  /*0850*/  IMAD.HI.U32 R13, R13, R21, R12 ;  /* 0x000000150d0d7227 */ /* 0x000fc600078e000c */
[C---:B------:R-:W-:Y:S01]  /*0860*/  SEL R17, R3.reuse, R20, !P2 ;  /* 0x0000001403117207 */ /* 0x040fe20005000000 */
[----:B------:R-:W-:Y:S01]  /*0870*/  @!P6 IMAD.MOV R0, RZ, RZ, -R0 ;  /* 0x000000ffff00e224 */ /* 0x000fe200078e0a00 */
[C---:B------:R-:W-:Y:S01]  /*0880*/  SEL R21, R3.reuse, R22, !P2 ;  /* 0x0000001603157207 */ /* 0x040fe20005000000 */
[----:B------:R-:W-:Y:S01]  /*0890*/  @!P3 IMAD.MOV R15, RZ, RZ, -R15 ;  /* 0x000000ffff0fb224 */ /* 0x000fe200078e0a0f */
[----:B------:R-:W-:Y:S01]  /*08a0*/  IABS R18, R17 ;  /* 0x0000001100127213 */ /* 0x000fe20000000000 */
[----:B------:R-:W-:Y:S01]  /*08b0*/  IMAD.MOV.U32 R12, RZ, RZ, R7 ;  /* 0x000000ffff0c7224 */ /* 0x000fe200078e0007 */
[----:B------:R-:W-:Y:S01]  /*08c0*/  IABS R4, R21 ;  /* 0x0000001500047213 */ /* 0x000fe20000000000 */
[----:B------:R-:W-:Y:S01]  /*08d0*/  @!P0 IMAD.MOV R28, RZ, RZ, -R28 ;  /* 0x000000ffff1c8224 */ /* 0x000fe200078e0a1c */
[----:B------:R-:W-:Y:S01]  /*08e0*/  SEL R22, R3, R16, !P2 ;  /* 0x0000001003167207 */ /* 0x000fe20005000000 */
[----:B------:R-:W-:Y:S01]  /*08f0*/  IMAD.HI.U32 R20, R13, R18, RZ ;  /* 0x000000120d147227 */ /* 0x000fe200078e00ff */
[----:B------:R-:W-:-:S02]  /*0900*/  SEL R7, R3, R24, !P2 ;  /* 0x0000001803077207 */ /* 0x000fc40005000000 */
[----:B------:R-:W-:Y:S01]  /*0910*/  IABS R26, R22 ;  /* 0x00000016001a7213 */ /* 0x000fe20000000000 */
[----:B------:R-:W-:Y:S01]  /*0920*/  IMAD.MOV.U32 R16, RZ, RZ, R4 ;  /* 0x000000ffff107224 */ /* 0x000fe200078e0004 */
[C---:B------:R-:W-:Y:S01]  /*0930*/  SEL R4, R3.reuse, R0, !P2 ;  /* 0x0000000003047207 */ /* 0x040fe20005000000 */
[----:B------:R-:W-:Y:S01]  /*0940*/  @!P4 IMAD.MOV R12, RZ, RZ, -R12 ;  /* 0x000000ffff0cc224 */ /* 0x000fe200078e0a0c */
[----:B------:R-:W-:Y:S01]  /*0950*/  SEL R0, R3, R15, !P2 ;  /* 0x0000000f03007207 */ /* 0x000fe20005000000 */
[----:B------:R-:W-:Y:S01]  /*0960*/  IMAD.HI.U32 R24, R13, R16, RZ ;  /* 0x000000100d187227 */ /* 0x000fe200078e00ff */
[C---:B------:R-:W-:Y:S02]  /*0970*/  SEL R28, R3.reuse, R28, !P2 ;  /* 0x0000001c031c7207 */ /* 0x040fe40005000000 */
[----:B------:R-:W-:Y:S01]  /*0980*/  SEL R3, R3, R12, !P2 ;  /* 0x0000000c03037207 */ /* 0x000fe20005000000 */
[----:B------:R-:W-:Y:S01]  /*0990*/  IMAD.MOV R15, RZ, RZ, -R20 ;  /* 0x000000ffff0f7224 */ /* 0x000fe200078e0a14 */
[----:B------:R-:W-:Y:S01]  /*09a0*/  IABS R31, R0 ;  /* 0x00000000001f7213 */ /* 0x000fe20000000000 */
[----:B------:R-:W-:Y:S01]  /*09b0*/  IMAD.MOV.U32 R20, RZ, RZ, R26 ;  /* 0x000000ffff147224 */ /* 0x000fe200078e001a */
[----:B------:R-:W-:Y:S01]  /*09c0*/  IABS R26, R4 ;  /* 0x00000004001a7213 */ /* 0x000fe20000000000 */
[----:B------:R-:W-:Y:S01]  /*09d0*/  IMAD.MOV R24, RZ, RZ, -R24 ;  /* 0x000000ffff187224 */ /* 0x000fe200078e0a18 */
[----:B------:R-:W-:Y:S01]  /*09e0*/  IABS R34, R28 ;  /* 0x0000001c00227213 */ /* 0x000fe20000000000 */
[----:B------:R-:W-:-:S04]  /*09f0*/  IMAD.HI.U32 R12, R13, R20, RZ ;  /* 0x000000140d0c7227 */ /* 0x000fc800078e00ff */
[C---:B------:R-:W-:Y:S02]  /*0a00*/  IMAD R18, R9.reuse, R15, R18 ;  /* 0x0000000f09127224 */ /* 0x040fe400078e0212 */
[C---:B------:R-:W-:Y:S01]  /*0a10*/  IMAD R16, R9.reuse, R24, R16 ;  /* 0x0000001809107224 */ /* 0x040fe200078e0210 */
[----:B------:R-:W-:Y:S01]  /*0a20*/  IABS R24, R7 ;  /* 0x0000000700187213 */ /* 0x000fe20000000000 */
[----:B------:R-:W-:Y:S01]  /*0a30*/  IMAD.MOV R15, RZ, RZ, -R12 ;  /* 0x000000ffff0f7224 */ /* 0x000fe200078e0a0c */
[C---:B------:R-:W-:Y:S01]  /*0a40*/  ISETP.GT.U32.AND P4, PT, R9.reuse, R18, PT ;  /* 0x000000120900720c */ /* 0x040fe20003f84070 */
[----:B------:R-:W-:Y:S01]  /*0a50*/  IMAD.MOV.U32 R12, RZ, RZ, R26 ;  /* 0x000000ffff0c7224 */ /* 0x000fe200078e001a */
[C---:B------:R-:W-:Y:S01]  /*0a60*/  ISETP.GT.U32.AND P1, PT, R9.reuse, R16, PT ;  /* 0x000000100900720c */ /* 0x040fe20003f24070 */
[----:B------:R-:W-:Y:S02]  /*0a70*/  IMAD R20, R9, R15, R20 ;  /* 0x0000000f09147224 */ /* 0x000fe400078e0214 */
[----:B------:R-:W-:-:S03]  /*0a80*/  IMAD.HI.U32 R15, R13, R24, RZ ;  /* 0x000000180d0f7227 */ /* 0x000fc600078e00ff */
[----:B------:R-:W-:Y:S01]  /*0a90*/  ISETP.GT.U32.AND P2, PT, R9, R20, PT ;  /* 0x000000140900720c */ /* 0x000fe20003f44070 */
[----:B------:R-:W-:-:S04]  /*0aa0*/  IMAD.HI.U32 R26, R13, R12, RZ ;  /* 0x0000000c0d1a7227 */ /* 0x000fc800078e00ff */
[----:B------:R-:W-:Y:S02]  /*0ab0*/  IMAD.MOV R15, RZ, RZ, -R15 ;  /* 0x000000ffff0f7224 */ /* 0x000fe400078e0a0f */
[----:B------:R-:W-:Y:S02]  /*0ac0*/  IMAD.MOV R29, RZ, RZ, -R26 ;  /* 0x000000ffff1d7224 */ /* 0x000fe400078e0a1a */
[----:B------:R-:W-:Y:S02]  /*0ad0*/  IMAD.MOV.U32 R26, RZ, RZ, R31 ;  /* 0x000000ffff1a7224 */ /* 0x000fe400078e001f */
[----:B------:R-:W-:Y:S02]  /*0ae0*/  IMAD R31, R9, R15, R24 ;  /* 0x0000000f091f7224 */ /* 0x000fe400078e0218 */
[----:B------:R-:W-:-:S03]  /*0af0*/  IMAD.HI.U32 R15, R13, R26, RZ ;  /* 0x0000001a0d0f7227 */ /* 0x000fc600078e00ff */
[C---:B------:R-:W-:Y:S01]  /*0b00*/  ISETP.GT.U32.AND P3, PT, R9.reuse, R31, PT ;  /* 0x0000001f0900720c */ /* 0x040fe20003f64070 */
[----:B------:R-:W-:Y:S02]  /*0b10*/  IMAD.MOV R15, RZ, RZ, -R15 ;  /* 0x000000ffff0f7224 */ /* 0x000fe400078e0a0f */
[C---:B------:R-:W-:Y:S02]  /*0b20*/  IMAD R12, R9.reuse, R29, R12 ;  /* 0x0000001d090c7224 */ /* 0x040fe400078e020c */
[----:B------:R-:W-:Y:S01]  /*0b30*/  IMAD R24, R9, R15, R26 ;  /* 0x0000000f09187224 */ /* 0x000fe200078e021a */
[----:B------:R-:W-:Y:S01]  /*0b40*/  IABS R26, R3 ;  /* 0x00000003001a7213 */ /* 0x000fe20000000000 */
[----:B------:R-:W-:Y:S01]  /*0b50*/  IMAD.HI.U32 R15, R13, R34, RZ ;  /* 0x000000220d0f7227 */ /* 0x000fe200078e00ff */
[C---:B------:R-:W-:Y:S02]  /*0b60*/  ISETP.GT.U32.AND P0, PT, R9.reuse, R12, PT ;  /* 0x0000000c0900720c */ /* 0x040fe40003f04070 */
[----:B------:R-:W-:Y:S01]  /*0b70*/  ISETP.GT.U32.AND P6, PT, R9, R24, PT ;  /* 0x000000180900720c */ /* 0x000fe20003fc4070 */
[----:B------:R-:W-:-:S04]  /*0b80*/  IMAD.HI.U32 R13, R13, R26, RZ ;  /* 0x0000001a0d0d7227 */ /* 0x000fc800078e00ff */
[----:B------:R-:W-:Y:S02]  /*0b90*/  IMAD.MOV R15, RZ, RZ, -R15 ;  /* 0x000000ffff0f7224 */ /* 0x000fe400078e0a0f */
[----:B------:R-:W-:Y:S02]  /*0ba0*/  IMAD.MOV R13, RZ, RZ, -R13 ;  /* 0x000000ffff0d7224 */ /* 0x000fe400078e0a0d */
[C---:B------:R-:W-:Y:S02]  /*0bb0*/  IMAD R29, R9.reuse, R15, R34 ;  /* 0x0000000f091d7224 */ /* 0x040fe400078e0222 */
[C---:B------:R-:W-:Y:S01]  /*0bc0*/  IMAD R15, R9.reuse, R13, R26 ;  /* 0x0000000d090f7224 */ /* 0x040fe200078e021a */
[----:B------:R-:W-:Y:S01]  /*0bd0*/  I2FP.F32.S32 R26, c[0x0][0x170] ;  /* 0x00005c00001a7a45 */ /* 0x000fe20000201400 */
[--C-:B------:R-:W-:Y:S01]  /*0be0*/  @!P4 IMAD.IADD R18, R18, 0x1, -R9.reuse ;  /* 0x000000011212c824 */ /* 0x100fe200078e0a09 */
[C---:B------:R-:W-:Y:S01]  /*0bf0*/  ISETP.GT.U32.AND P5, PT, R9.reuse, R29, PT ;  /* 0x0000001d0900720c */ /* 0x040fe20003fa4070 */
[--C-:B------:R-:W-:Y:S01]  /*0c00*/  @!P1 IMAD.IADD R16, R16, 0x1, -R9.reuse ;  /* 0x0000000110109824 */ /* 0x100fe200078e0a09 */
[C---:B------:R-:W-:Y:S01]  /*0c10*/  ISETP.GT.U32.AND P4, PT, R9.reuse, R15, PT ;  /* 0x0000000f0900720c */ /* 0x040fe20003f84070 */
[--C-:B------:R-:W-:Y:S01]  /*0c20*/  @!P2 IMAD.IADD R20, R20, 0x1, -R9.reuse ;  /* 0x000000011414a824 */ /* 0x100fe200078e0a09 */
[----:B------:R-:W-:Y:S01]  /*0c30*/  ISETP.GT.U32.AND P1, PT, R9, R18, PT ;  /* 0x000000120900720c */ /* 0x000fe20003f24070 */
[--C-:B------:R-:W-:Y:S01]  /*0c40*/  @!P3 IMAD.IADD R31, R31, 0x1, -R9.reuse ;  /* 0x000000011f1fb824 */ /* 0x100fe200078e0a09 */
[C---:B------:R-:W-:Y:S01]  /*0c50*/  ISETP.GT.U32.AND P2, PT, R9.reuse, R16, PT ;  /* 0x000000100900720c */ /* 0x040fe20003f44070 */
[--C-:B------:R-:W-:Y:S01]  /*0c60*/  @!P6 IMAD.IADD R24, R24, 0x1, -R9.reuse ;  /* 0x000000011818e824 */ /* 0x100fe200078e0a09 */
[----:B------:R-:W-:Y:S01]  /*0c70*/  ISETP.GT.U32.AND P3, PT, R9, R20, PT ;  /* 0x000000140900720c */ /* 0x000fe20003f64070 */
[--C-:B------:R-:W-:Y:S01]  /*0c80*/  @!P0 IMAD.IADD R12, R12, 0x1, -R9.reuse ;  /* 0x000000010c0c8824 */ /* 0x100fe200078e0a09 */
[C---:B------:R-:W-:Y:S01]  /*0c90*/  FSETP.GT.AND P6, PT, |R26|.reuse, 8.50705917302346158658e+37, PT ;  /* 0x7e8000001a00780b */ /* 0x040fe20003fc4200 */
[----:B------:R-:W-:Y:S01]  /*0ca0*/  IMAD.MOV.U32 R13, RZ, RZ, 0x3e800000 ;  /* 0x3e800000ff0d7424 */ /* 0x000fe200078e00ff */
[----:B------:R-:W-:Y:S01]  /*0cb0*/  FSETP.GEU.AND P0, PT, |R26|, 1.175494350822287508e-38, PT ;  /* 0x008000001a00780b */ /* 0x000fe20003f0e200 */
[----:B------:R-:W-:-:S02]  /*0cc0*/  @!P5 IMAD.IADD R29, R29, 0x1, -R9 ;  /* 0x000000011d1dd824 */ /* 0x000fc400078e0a09 */
[--C-:B------:R-:W-:Y:S01]  /*0cd0*/  @!P4 IMAD.IADD R15, R15, 0x1, -R9.reuse ;  /* 0x000000010f0fc824 */ /* 0x100fe200078e0a09 */
[C---:B------:R-:W-:Y:S01]  /*0ce0*/  ISETP.GT.U32.AND P4, PT, R9.reuse, R31, PT ;  /* 0x0000001f0900720c */ /* 0x040fe20003f84070 */
[--C-:B------:R-:W-:Y:S01]  /*0cf0*/  @!P1 IMAD.IADD R18, R18, 0x1, -R9.reuse ;  /* 0x0000000112129824 */ /* 0x100fe200078e0a09 */
[C---:B------:R-:W-:Y:S01]  /*0d00*/  ISETP.GT.U32.AND P1, PT, R9.reuse, R12, PT ;  /* 0x0000000c0900720c */ /* 0x040fe20003f24070 */
[--C-:B------:R-:W-:Y:S01]  /*0d10*/  @!P2 IMAD.IADD R16, R16, 0x1, -R9.reuse ;  /* 0x000000011010a824 */ /* 0x100fe200078e0a09 */
[C---:B------:R-:W-:Y:S01]  /*0d20*/  ISETP.GT.U32.AND P2, PT, R9.reuse, R24, PT ;  /* 0x000000180900720c */ /* 0x040fe20003f44070 */
[--C-:B------:R-:W-:Y:S01]  /*0d30*/  @!P3 IMAD.IADD R20, R20, 0x1, -R9.reuse ;  /* 0x000000011414b824 */ /* 0x100fe200078e0a09 */
[C---:B------:R-:W-:Y:S01]  /*0d40*/  ISETP.GT.U32.AND P3, PT, R9.reuse, R29, PT ;  /* 0x0000001d0900720c */ /* 0x040fe20003f64070 */
[----:B------:R-:W-:Y:S01]  /*0d50*/  @P6 FMUL R26, R26, 0.25 ;  /* 0x3e8000001a1a6820 */ /* 0x000fe20000400000 */
[----:B------:R-:W-:Y:S02]  /*0d60*/  ISETP.GT.U32.AND P5, PT, R9, R15, PT ;  /* 0x0000000f0900720c */ /* 0x000fe40003fa4070 */
[----:B------:R-:W-:Y:S01]  /*0d70*/  FSEL R34, R13, 1, P6 ;  /* 0x3f8000000d227808 */ /* 0x000fe20003000000 */
[----:B------:R-:W-:Y:S01]  /*0d80*/  @!P0 FMUL R26, R26, 16777216 ;  /* 0x4b8000001a1a8820 */ /* 0x000fe20000400000 */
[----:B------:R-:W-:Y:S01]  /*0d90*/  ISETP.GE.AND P6, PT, R17, RZ, PT ;  /* 0x000000ff1100720c */ /* 0x000fe20003fc6270 */
[--C-:B------:R-:W-:Y:S01]  /*0da0*/  @!P4 IMAD.IADD R31, R31, 0x1, -R9.reuse ;  /* 0x000000011f1fc824 */ /* 0x100fe200078e0a09 */
[----:B------:R-:W-:Y:S01]  /*0db0*/  ISETP.GE.AND P4, PT, R7, RZ, PT ;  /* 0x000000ff0700720c */ /* 0x000fe20003f86270 */
[--C-:B------:R-:W-:Y:S01]  /*0dc0*/  @!P1 IMAD.IADD R12, R12, 0x1, -R9.reuse ;  /* 0x000000010c0c9824 */ /* 0x100fe200078e0a09 */
[----:B------:R-:W-:Y:S01]  /*0dd0*/  @!P0 FMUL R34, R34, 16777216 ;  /* 0x4b80000022228820 */ /* 0x000fe20000400000 */
[----:B------:R-:W-:-:S02]  /*0de0*/  @!P2 IMAD.IADD R24, R24, 0x1, -R9 ;  /* 0x000000011818a824 */ /* 0x000fc400078e0a09 */
[--C-:B------:R-:W-:Y:S02]  /*0df0*/  @!P3 IMAD.IADD R29, R29, 0x1, -R9.reuse ;  /* 0x000000011d1db824 */ /* 0x100fe400078e0a09 */
[----:B------:R-:W-:Y:S01]  /*0e00*/  @!P5 IMAD.IADD R15, R15, 0x1, -R9 ;  /* 0x000000010f0fd824 */ /* 0x000fe200078e0a09 */
[----:B------:R-:W-:Y:S01]  /*0e10*/  ISETP.GE.AND P5, PT, R22, RZ, PT ;  /* 0x000000ff1600720c */ /* 0x000fe20003fa6270 */
[----:B------:R-:W0:Y:S01]  /*0e20*/  MUFU.RCP R9, R26 ;  /* 0x0000001a00097308 */ /* 0x000e220000001000 */
[----:B------:R-:W-:Y:S02]  /*0e30*/  IMAD.MOV R22, RZ, RZ, -R22 ;  /* 0x000000ffff167224 */ /* 0x000fe400078e0a16 */
[----:B------:R-:W-:Y:S01]  /*0e40*/  @!P6 IMAD.MOV R18, RZ, RZ, -R18 ;  /* 0x000000ffff12e224 */ /* 0x000fe200078e0a12 */
[----:B------:R-:W-:Y:S01]  /*0e50*/  ISETP.GE.AND P6, PT, R4, RZ, PT ;  /* 0x000000ff0400720c */ /* 0x000fe20003fc6270 */
[----:B------:R-:W-:Y:S01]  /*0e60*/  @!P4 IMAD.MOV R31, RZ, RZ, -R31 ;  /* 0x000000ffff1fc224 */ /* 0x000fe200078e0a1f */
[----:B------:R-:W-:-:S06]  /*0e70*/  ISETP.GE.AND P4, PT, R28, RZ, PT ;  /* 0x000000ff1c00720c */ /* 0x000fcc0003f86270 */
[----:B------:R-:W-:Y:S01]  /*0e80*/  @!P5 IMAD.MOV R20, RZ, RZ, -R20 ;  /* 0x000000ffff14d224 */ /* 0x000fe200078e0a14 */
[----:B------:R-:W-:Y:S01]  /*0e90*/  ISETP.GE.AND P5, PT, R0, RZ, PT ;  /* 0x000000ff0000720c */ /* 0x000fe20003fa6270 */
[----:B0-----:R-:W-:Y:S01]  /*0ea0*/  FMUL R9, R9, R34 ;  /* 0x0000002209097220 */ /* 0x001fe20000400000 */
[----:B------:R-:W-:Y:S02]  /*0eb0*/  I2FP.F32.S32 R34, c[0x0][0x174] ;  /* 0x00005d0000227a45 */ /* 0x000fe40000201400 */
[----:B------:R-:W-:Y:S01]  /*0ec0*/  @!P6 IMAD.MOV R12, RZ, RZ, -R12 ;  /* 0x000000ffff0ce224 */ /* 0x000fe200078e0a0c */
[----:B------:R-:W-:Y:S01]  /*0ed0*/  ISETP.GE.AND P6, PT, R3, RZ, PT ;  /* 0x000000ff0300720c */ /* 0x000fe20003fc6270 */
[----:B------:R-:W-:Y:S01]  /*0ee0*/  @!P4 IMAD.MOV R29, RZ, RZ, -R29 ;  /* 0x000000ffff1dc224 */ /* 0x000fe200078e0a1d */
[C---:B------:R-:W-:Y:S02]  /*0ef0*/  FSETP.GT.AND P0, PT, |R34|.reuse, 8.50705917302346158658e+37, PT ;  /* 0x7e8000002200780b */ /* 0x040fe40003f04200 */
[----:B------:R-:W-:-:S02]  /*0f00*/  FSETP.GEU.AND P1, PT, |R34|, 1.175494350822287508e-38, PT ;  /* 0x008000002200780b */ /* 0x000fc40003f2e200 */
[----:B------:R-:W-:Y:S02]  /*0f10*/  FSEL R13, R13, 1, P0 ;  /* 0x3f8000000d0d7808 */ /* 0x000fe40000000000 */
[----:B------:R-:W-:Y:S01]  /*0f20*/  @!P5 IMAD.MOV R24, RZ, RZ, -R24 ;  /* 0x000000ffff18d224 */ /* 0x000fe200078e0a18 */
[----:B------:R-:W-:-:S04]  /*0f30*/  ISETP.NE.AND P4, PT, RZ, c[0x0][0x170], PT ;  /* 0x00005c00ff007a0c */ /* 0x000fc80003f85270 */
[----:B------:R-:W-:Y:S02]  /*0f40*/  @!P6 IMAD.MOV R15, RZ, RZ, -R15 ;  /* 0x000000ffff0fe224 */ /* 0x000fe400078e0a0f */
[----:B------:R-:W-:Y:S01]  /*0f50*/  @P0 FMUL R34, R34, 0.25 ;  /* 0x3e80000022220820 */ /* 0x000fe20000400000 */
[----:B------:R-:W-:Y:S01]  /*0f60*/  ISETP.GE.AND P0, PT, R21, RZ, PT ;  /* 0x000000ff1500720c */ /* 0x000fe20003f06270 */
[----:B------:R-:W-:Y:S01]  /*0f70*/  IMAD.MOV R21, RZ, RZ, -R21 ;  /* 0x000000ffff157224 */ /* 0x000fe200078e0a15 */
[----:B------:R-:W-:Y:S01]  /*0f80*/  @!P1 FMUL R13, R13, 16777216 ;  /* 0x4b8000000d0d9820 */ /* 0x000fe20000400000 */
[----:B------:R-:W-:Y:S02]  /*0f90*/  @!P1 FMUL R34, R34, 16777216 ;  /* 0x4b80000022229820 */ /* 0x000fe40000400000 */
[----:B------:R-:W-:Y:S01]  /*0fa0*/  IMAD R21, R21, c[0x0][0x174], R6 ;  /* 0x00005d0015157a24 */ /* 0x000fe200078e0206 */
[----:B------:R-:W-:-:S03]  /*0fb0*/  LOP3.LUT R6, R6, c[0x0][0x180], RZ, 0x3c, !PT ;  /* 0x0000600006067a12 */ /* 0x000fc600078e3cff */
[----:B------:R-:W0:Y:S01]  /*0fc0*/  MUFU.RCP R34, R34 ;  /* 0x0000002200227308 */ /* 0x000e220000001000 */
[----:B------:R-:W-:Y:S02]  /*0fd0*/  ISETP.GE.AND P3, PT, R6, RZ, PT ;  /* 0x000000ff0600720c */ /* 0x000fe40003f66270 */
[----:B------:R-:W-:Y:S01]  /*0fe0*/  LOP3.LUT R6, R32, c[0x0][0x180], RZ, 0x3c, !PT ;  /* 0x0000600020067a12 */ /* 0x000fe200078e3cff */
[----:B------:R-:W-:Y:S01]  /*0ff0*/  IMAD R32, R22, c[0x0][0x174], R32 ;  /* 0x00005d0016207a24 */ /* 0x000fe200078e0220 */
[----:B------:R-:W-:Y:S01]  /*1000*/  IABS R22, c[0x0][0x180] ;  /* 0x0000600000167a13 */ /* 0x000fe20000000000 */
[----:B------:R-:W-:Y:S01]  /*1010*/  @!P0 IMAD.MOV R16, RZ, RZ, -R16 ;  /* 0x000000ffff108224 */ /* 0x000fe200078e0a10 */
[----:B------:R-:W-:Y:S01]  /*1020*/  ISETP.GE.AND P2, PT, R6, RZ, PT ;  /* 0x000000ff0600720c */ /* 0x000fe20003f46270 */
[----:B------:R-:W-:Y:S01]  /*1030*/  IMAD.MOV R6, RZ, RZ, -R7 ;  /* 0x000000ffff067224 */ /* 0x000fe200078e0a07 */
[----:B------:R-:W-:Y:S02]  /*1040*/  LOP3.LUT R7, R27, c[0x0][0x180], RZ, 0x3c, !PT ;  /* 0x000060001b077a12 */ /* 0x000fe400078e3cff */
[----:B------:R-:W-:Y:S01]  /*1050*/  I2FP.F32.S32 R32, R32 ;  /* 0x0000002000207245 */ /* 0x000fe20000201400 */
[----:B------:R-:W-:Y:S01]  /*1060*/  IMAD R27, R6, c[0x0][0x174], R27 ;  /* 0x00005d00061b7a24 */ /* 0x000fe200078e021b */
[----:B------:R-:W-:Y:S01]  /*1070*/  ISETP.GE.AND P1, PT, R7, RZ, PT ;  /* 0x000000ff0700720c */ /* 0x000fe20003f26270 */
[----:B------:R-:W1:Y:S01]  /*1080*/  I2F.RP R6, R22 ;  /* 0x0000001600067306 */ /* 0x000e620000209400 */
[----:B------:R-:W-:Y:S01]  /*1090*/  IMAD.MOV R7, RZ, RZ, -R4 ;  /* 0x000000ffff077224 */ /* 0x000fe200078e0a04 */
[----:B------:R-:W-:Y:S01]  /*10a0*/  LOP3.LUT R4, R30, c[0x0][0x180], RZ, 0x3c, !PT ;  /* 0x000060001e047a12 */ /* 0x000fe200078e3cff */
[----:B0-----:R-:W-:-:S02]  /*10b0*/  FMUL R13, R34, R13 ;  /* 0x0000000d220d7220 */ /* 0x001fc40000400000 */
[----:B------:R-:W-:Y:S01]  /*10c0*/  IMAD R30, R7, c[0x0][0x174], R30 ;  /* 0x00005d00071e7a24 */ /* 0x000fe200078e021e */
[----:B------:R-:W-:Y:S01]  /*10d0*/  ISETP.GE.AND P0, PT, R4, RZ, PT ;  /* 0x000000ff0400720c */ /* 0x000fe20003f06270 */
[----:B------:R-:W-:Y:S01]  /*10e0*/  IMAD.MOV R7, RZ, RZ, -R0 ;  /* 0x000000ffff077224 */ /* 0x000fe200078e0a00 */
[----:B------:R-:W-:Y:S02]  /*10f0*/  LOP3.LUT R0, R14, c[0x0][0x180], RZ, 0x3c, !PT ;  /* 0x000060000e007a12 */ /* 0x000fe400078e3cff */
[----:B------:R-:W-:Y:S01]  /*1100*/  LOP3.LUT R4, RZ, c[0x0][0x170], RZ, 0x33, !PT ;  /* 0x00005c00ff047a12 */ /* 0x000fe200078e33ff */
[----:B------:R-:W-:Y:S01]  /*1110*/  IMAD R14, R7, c[0x0][0x174], R14 ;  /* 0x00005d00070e7a24 */ /* 0x000fe200078e020e */
[----:B------:R-:W-:Y:S02]  /*1120*/  ISETP.GE.AND P5, PT, R0, RZ, PT ;  /* 0x000000ff0000720c */ /* 0x000fe40003fa6270 */
[C---:B------:R-:W-:Y:S01]  /*1130*/  SEL R0, R4.reuse, R29, !P4 ;  /* 0x0000001d04007207 */ /* 0x040fe20006000000 */
[----:B-1----:R-:W0:Y:S01]  /*1140*/  MUFU.RCP R6, R6 ;  /* 0x0000000600067308 */ /* 0x002e220000001000 */
[----:B------:R-:W-:-:S02]  /*1150*/  SEL R18, R4, R18, !P4 ;  /* 0x0000001204127207 */ /* 0x000fc40006000000 */
[C---:B------:R-:W-:Y:S02]  /*1160*/  SEL R16, R4.reuse, R16, !P4 ;  /* 0x0000001004107207 */ /* 0x040fe40006000000 */
[C---:B------:R-:W-:Y:S02]  /*1170*/  SEL R20, R4.reuse, R20, !P4 ;  /* 0x0000001404147207 */ /* 0x040fe40006000000 */
[C---:B------:R-:W-:Y:S02]  /*1180*/  SEL R31, R4.reuse, R31, !P4 ;  /* 0x0000001f041f7207 */ /* 0x040fe40006000000 */
[C---:B------:R-:W-:Y:S02]  /*1190*/  SEL R12, R4.reuse, R12, !P4 ;  /* 0x0000000c040c7207 */ /* 0x040fe40006000000 */
[C---:B------:R-:W-:Y:S02]  /*11a0*/  SEL R24, R4.reuse, R24, !P4 ;  /* 0x0000001804187207 */ /* 0x040fe40006000000 */
[----:B------:R-:W-:-:S02]  /*11b0*/  SEL R15, R4, R15, !P4 ;  /* 0x0000000f040f7207 */ /* 0x000fc40006000000 */
[----:B------:R-:W-:Y:S02]  /*11c0*/  LOP3.LUT R4, R10, c[0x0][0x180], RZ, 0x3c, !PT ;  /* 0x000060000a047a12 */ /* 0x000fe400078e3cff */
[----:B0-----:R-:W-:Y:S02]  /*11d0*/  IADD3 R6, R6, 0xffffffe, RZ ;  /* 0x0ffffffe06067810 */ /* 0x001fe40007ffe0ff */
[----:B------:R-:W-:Y:S02]  /*11e0*/  ISETP.GE.AND P4, PT, R4, RZ, PT ;  /* 0x000000ff0400720c */ /* 0x000fe40003f86270 */
[----:B------:R0:W1:Y:S01]  /*11f0*/  F2I.FTZ.U32.TRUNC.NTZ R7, R6 ;  /* 0x0000000600077305 */ /* 0x000062000021f000 */
[----:B------:R-:W-:Y:S02]  /*1200*/  I2FP.F32.S32 R4, c[0x0][0x178] ;  /* 0x00005e0000047a45 */ /* 0x000fe40000201400 */
[----:B------:R-:W-:Y:S02]  /*1210*/  I2FP.F32.S32 R18, R18 ;  /* 0x0000001200127245 */ /* 0x000fe40000201400 */
[----:B------:R-:W-:Y:S01]  /*1220*/  I2FP.F32.S32 R12, R12 ;  /* 0x0000000c000c7245 */ /* 0x000fe20000201400 */
[----:B------:R-:W-:Y:S01]  /*1230*/  FMUL R9, R9, R4 ;  /* 0x0000000409097220 */ /* 0x000fe20000400000 */
[----:B------:R-:W-:Y:S01]  /*1240*/  I2FP.F32.S32 R4, c[0x0][0x17c] ;  /* 0x00005f0000047a45 */ /* 0x000fe20000201400 */
[----:B0-----:R-:W-:-:S02]  /*1250*/  IMAD.MOV.U32 R6, RZ, RZ, RZ ;  /* 0x000000ffff067224 */ /* 0x001fc400078e00ff */
[-C--:B------:R-:W-:Y:S01]  /*1260*/  FMUL R18, R18, R9.reuse ;  /* 0x0000000912127220 */ /* 0x080fe20000400000 */
[----:B------:R-:W-:Y:S01]  /*1270*/  FMUL R12, R12, R9 ;  /* 0x000000090c0c7220 */ /* 0x000fe20000400000 */
[----:B------:R-:W-:Y:S01]  /*1280*/  FMUL R13, R13, R4 ;  /* 0x000000040d0d7220 */ /* 0x000fe20000400000 */
[----:B------:R-:W-:Y:S02]  /*1290*/  I2FP.F32.S32 R30, R30 ;  /* 0x0000001e001e7245 */ /* 0x000fe40000201400 */
[----:B------:R-:W-:Y:S01]  /*12a0*/  I2FP.F32.S32 R24, R24 ;  /* 0x0000001800187245 */ /* 0x000fe20000201400 */
[----:B-1----:R-:W-:Y:S01]  /*12b0*/  IMAD.MOV R29, RZ, RZ, -R7 ;  /* 0x000000ffff1d7224 */ /* 0x002fe200078e0a07 */
[----:B------:R-:W-:-:S03]  /*12c0*/  I2FP.F32.S32 R0, R0 ;  /* 0x0000000000007245 */ /* 0x000fc60000201400 */
[----:B------:R-:W-:Y:S01]  /*12d0*/  IMAD R29, R29, R22, RZ ;  /* 0x000000161d1d7224 */ /* 0x000fe200078e02ff */
[----:B------:R-:W-:-:S03]  /*12e0*/  FMUL R24, R24, R9 ;  /* 0x0000000918187220 */ /* 0x000fc60000400000 */
[----:B------:R-:W-:-:S06]  /*12f0*/  IMAD.HI.U32 R34, R7, R29, R6 ;  /* 0x0000001d07227227 */ /* 0x000fcc00078e0006 */
[----:B------:R-:W-:-:S04]  /*1300*/  IMAD.HI.U32 R29, R34, R2, RZ ;  /* 0x00000002221d7227 */ /* 0x000fc800078e00ff */
[----:B------:R-:W-:Y:S02]  /*1310*/  IMAD.MOV R7, RZ, RZ, -R29 ;  /* 0x000000ffff077224 */ /* 0x000fe400078e0a1d */
[----:B------:R-:W-:-:S04]  /*1320*/  IMAD.HI.U32 R26, R34, R37, RZ ;  /* 0x00000025221a7227 */ /* 0x000fc800078e00ff */
[----:B------:R-:W-:Y:S02]  /*1330*/  IMAD R7, R22, R7, R2 ;  /* 0x0000000716077224 */ /* 0x000fe400078e0202 */
[----:B------:R-:W-:-:S03]  /*1340*/  IMAD.MOV R2, RZ, RZ, -R26 ;  /* 0x000000ffff027224 */ /* 0x000fc600078e0a1a */
[C---:B------:R-:W-:Y:S01]  /*1350*/  ISETP.GT.U32.AND P6, PT, R22.reuse, R7, PT ;  /* 0x000000071600720c */ /* 0x040fe20003fc4070 */
[----:B------:R-:W-:Y:S02]  /*1360*/  IMAD R37, R22, R2, R37 ;  /* 0x0000000216257224 */ /* 0x000fe400078e0225 */
[----:B------:R-:W-:-:S04]  /*1370*/  IMAD.HI.U32 R2, R34, R25, RZ ;  /* 0x0000001922027227 */ /* 0x000fc800078e00ff */
[----:B------:R-:W-:-:S04]  /*1380*/  IMAD.MOV R4, RZ, RZ, -R2 ;  /* 0x000000ffff047224 */ /* 0x000fc800078e0a02 */
[----:B------:R-:W-:Y:S02]  /*1390*/  IMAD R25, R22, R4, R25 ;  /* 0x0000000416197224 */ /* 0x000fe400078e0219 */
[----:B------:R-:W-:Y:S01]  /*13a0*/  @!P6 IMAD.IADD R7, R7, 0x1, -R22 ;  /* 0x000000010707e824 */ /* 0x000fe200078e0a16 */
[----:B------:R-:W-:-:S04]  /*13b0*/  @!P6 IADD3 R29, R29, 0x1, RZ ;  /* 0x000000011d1de810 */ /* 0x000fc80007ffe0ff */
[----:B------:R-:W-:Y:S01]  /*13c0*/  ISETP.GE.U32.AND P6, PT, R7, R22, PT ;  /* 0x000000160700720c */ /* 0x000fe20003fc6070 */
[----:B------:R-:W-:-:S12]  /*13d0*/  IMAD.HI.U32 R7, R34, R23, RZ ;  /* 0x0000001722077227 */ /* 0x000fd800078e00ff */
[----:B------:R-:W-:Y:S02]  /*13e0*/  @P6 IADD3 R29, R29, 0x1, RZ ;  /* 0x000000011d1d6810 */ /* 0x000fe40007ffe0ff */
[----:B------:R-:W-:-:S13]  /*13f0*/  ISETP.GT.U32.AND P6, PT, R22, R37, PT ;  /* 0x000000251600720c */ /* 0x000fda0003fc4070 */
[----:B------:R-:W-:Y:S01]  /*1400*/  @!P6 IMAD.IADD R37, R37, 0x1, -R22 ;  /* 0x000000012525e824 */ /* 0x000fe200078e0a16 */
[----:B------:R-:W-:-:S04]  /*1410*/  @!P6 IADD3 R26, R26, 0x1, RZ ;  /* 0x000000011a1ae810 */ /* 0x000fc80007ffe0ff */
[----:B------:R-:W-:-:S13]  /*1420*/  ISETP.GE.U32.AND P6, PT, R37, R22, PT ;  /* 0x000000162500720c */ /* 0x000fda0003fc6070 */
[----:B------:R-:W-:Y:S02]  /*1430*/  @P6 IADD3 R26, R26, 0x1, RZ ;  /* 0x000000011a1a6810 */ /* 0x000fe40007ffe0ff */
[----:B------:R-:W-:-:S03]  /*1440*/  ISETP.GT.U32.AND P6, PT, R22, R25, PT ;  /* 0x000000191600720c */ /* 0x000fc60003fc4070 */
[----:B------:R-:W-:-:S10]  /*1450*/  @!P2 IMAD.MOV R26, RZ, RZ, -R26 ;  /* 0x000000ffff1aa224 */ /* 0x000fd400078e0a1a */
[----:B------:R-:W-:Y:S01]  /*1460*/  @!P6 IMAD.IADD R25, R25, 0x1, -R22 ;  /* 0x000000011919e824 */ /* 0x000fe200078e0a16 */
[----:B------:R-:W-:-:S04]  /*1470*/  @!P6 IADD3 R2, R2, 0x1, RZ ;  /* 0x000000010202e810 */ /* 0x000fc80007ffe0ff */
[----:B------:R-:W-:Y:S01]  /*1480*/  ISETP.GE.U32.AND P6, PT, R25, R22, PT ;  /* 0x000000161900720c */ /* 0x000fe20003fc6070 */
[----:B------:R-:W-:-:S04]  /*1490*/  IMAD.HI.U32 R25, R34, R35, RZ ;  /* 0x0000002322197227 */ /* 0x000fc800078e00ff */
[----:B------:R-:W-:-:S04]  /*14a0*/  IMAD.MOV R4, RZ, RZ, -R25 ;  /* 0x000000ffff047224 */ /* 0x000fc800078e0a19 */
[----:B------:R-:W-:Y:S02]  /*14b0*/  IMAD R35, R22, R4, R35 ;  /* 0x0000000416237224 */ /* 0x000fe400078e0223 */
[----:B------:R-:W-:Y:S02]  /*14c0*/  IMAD.HI.U32 R4, R34, R33, RZ ;  /* 0x0000002122047227 */ /* 0x000fe400078e00ff */
[----:B------:R-:W-:Y:S02]  /*14d0*/  @P6 IADD3 R2, R2, 0x1, RZ ;  /* 0x0000000102026810 */ /* 0x000fe40007ffe0ff */
[C---:B------:R-:W-:Y:S01]  /*14e0*/  ISETP.GT.U32.AND P6, PT, R22.reuse, R35, PT ;  /* 0x000000231600720c */ /* 0x040fe20003fc4070 */
[----:B------:R-:W-:Y:S02]  /*14f0*/  IMAD.MOV R6, RZ, RZ, -R4 ;  /* 0x000000ffff067224 */ /* 0x000fe400078e0a04 */
[----:B------:R-:W-:Y:S01]  /*1500*/  @!P1 IMAD.MOV R2, RZ, RZ, -R2 ;  /* 0x000000ffff029224 */ /* 0x000fe200078e0a02 */
[----:B------:R-:W-:Y:S01]  /*1510*/  ISETP.NE.AND P1, PT, RZ, c[0x0][0x180], PT ;  /* 0x00006000ff007a0c */ /* 0x000fe20003f25270 */
[----:B------:R-:W-:-:S02]  /*1520*/  IMAD R33, R22, R6, R33 ;  /* 0x0000000616217224 */ /* 0x000fc400078e0221 */
[----:B------:R-:W-:-:S04]  /*1530*/  IMAD.MOV R6, RZ, RZ, -R7 ;  /* 0x000000ffff067224 */ /* 0x000fc800078e0a07 */
[----:B------:R-:W-:Y:S02]  /*1540*/  IMAD R23, R22, R6, R23 ;  /* 0x0000000616177224 */ /* 0x000fe400078e0217 */
[----:B------:R-:W-:Y:S01]  /*1550*/  @!P6 IMAD.IADD R35, R35, 0x1, -R22 ;  /* 0x000000012323e824 */ /* 0x000fe200078e0a16 */
[----:B------:R-:W-:Y:S01]  /*1560*/  @!P6 IADD3 R25, R25, 0x1, RZ ;  /* 0x000000011919e810 */ /* 0x000fe20007ffe0ff */
[----:B------:R-:W-:-:S03]  /*1570*/  IMAD.HI.U32 R6, R34, R11, RZ ;  /* 0x0000000b22067227 */ /* 0x000fc600078e00ff */
[----:B------:R-:W-:-:S13]  /*1580*/  ISETP.GE.U32.AND P6, PT, R35, R22, PT ;  /* 0x000000162300720c */ /* 0x000fda0003fc6070 */
[----:B------:R-:W-:Y:S02]  /*1590*/  @P6 IADD3 R25, R25, 0x1, RZ ;  /* 0x0000000119196810 */ /* 0x000fe40007ffe0ff */
[----:B------:R-:W-:-:S03]  /*15a0*/  ISETP.GT.U32.AND P6, PT, R22, R33, PT ;  /* 0x000000211600720c */ /* 0x000fc60003fc4070 */
[----:B------:R-:W-:-:S10]  /*15b0*/  @!P0 IMAD.MOV R25, RZ, RZ, -R25 ;  /* 0x000000ffff198224 */ /* 0x000fd400078e0a19 */
        /* <DEDUP_REMOVED lines=9> */
[----:B------:R-:W-:-:S04]  /*1650*/  IMAD.MOV R23, RZ, RZ, -R6 ;  /* 0x000000ffff177224 */ /* 0x000fc800078e0a06 */
[----:B------:R-:W-:-:S08]  /*1660*/  IMAD R11, R22, R23, R11 ;  /* 0x00000017160b7224 */ /* 0x000fd000078e020b */
[----:B------:R-:W-:Y:S02]  /*1670*/  @P6 IADD3 R7, R7, 0x1, RZ ;  /* 0x0000000107076810 */ /* 0x000fe40007ffe0ff */
[----:B------:R-:W-:-:S03]  /*1680*/  ISETP.GT.U32.AND P6, PT, R22, R11, PT ;  /* 0x0000000b1600720c */ /* 0x000fc60003fc4070 */
[----:B------:R-:W-:-:S10]  /*1690*/  @!P4 IMAD.MOV R7, RZ, RZ, -R7 ;  /* 0x000000ffff07c224 */ /* 0x000fd400078e0a07 */
[----:B------:R-:W-:Y:S01]  /*16a0*/  @!P6 IMAD.IADD R11, R11, 0x1, -R22 ;  /* 0x000000010b0be824 */ /* 0x000fe200078e0a16 */
[----:B------:R-:W-:-:S04]  /*16b0*/  @!P6 IADD3 R6, R6, 0x1, RZ ;  /* 0x000000010606e810 */ /* 0x000fc80007ffe0ff */
[----:B------:R-:W-:Y:S01]  /*16c0*/  ISETP.GE.U32.AND P6, PT, R11, R22, PT ;  /* 0x000000160b00720c */ /* 0x000fe20003fc6070 */
[----:B------:R-:W-:-:S04]  /*16d0*/  IMAD.HI.U32 R11, R34, R19, RZ ;  /* 0x00000013220b7227 */ /* 0x000fc800078e00ff */
[----:B------:R-:W-:Y:S02]  /*16e0*/  IMAD.MOV R23, RZ, RZ, -R11 ;  /* 0x000000ffff177224 */ /* 0x000fe400078e0a0b */
[----:B------:R-:W-:Y:S02]  /*16f0*/  IMAD.MOV R34, RZ, RZ, -R17 ;  /* 0x000000ffff227224 */ /* 0x000fe400078e0a11 */
[----:B------:R-:W-:Y:S02]  /*1700*/  IMAD R23, R22, R23, R19 ;  /* 0x0000001716177224 */ /* 0x000fe400078e0213 */
[----:B------:R-:W0:Y:S02]  /*1710*/  F2I.S64.TRUNC R18, R18 ;  /* 0x0000001200127311 */ /* 0x000e24000020d900 */
[----:B------:R-:W-:Y:S02]  /*1720*/  @P6 IADD3 R6, R6, 0x1, RZ ;  /* 0x0000000106066810 */ /* 0x000fe40007ffe0ff */
[----:B------:R-:W-:Y:S01]  /*1730*/  ISETP.GT.U32.AND P6, PT, R22, R23, PT ;  /* 0x000000171600720c */ /* 0x000fe20003fc4070 */
[----:B0-----:R-:W-:-:S12]  /*1740*/  IMAD R17, R19, c[0x0][0x17c], RZ ;  /* 0x00005f0013117a24 */ /* 0x001fd800078e02ff */
[----:B------:R-:W-:Y:S01]  /*1750*/  @!P6 IADD3 R11, R11, 0x1, RZ ;  /* 0x000000010b0be810 */ /* 0x000fe20007ffe0ff */
[----:B------:R-:W-:Y:S02]  /*1760*/  @!P6 IMAD.IADD R23, R23, 0x1, -R22 ;  /* 0x000000011717e824 */ /* 0x000fe400078e0a16 */
[C---:B------:R-:W-:Y:S02]  /*1770*/  IMAD R35, R18.reuse, UR6, R17 ;  /* 0x0000000612237c24 */ /* 0x040fe4000f8e0211 */
[----:B------:R-:W-:Y:S01]  /*1780*/  IMAD.WIDE.U32 R18, R18, c[0x0][0x17c], RZ ;  /* 0x00005f0012127a25 */ /* 0x000fe200078e00ff */
[----:B------:R-:W-:-:S03]  /*1790*/  ISETP.GE.U32.AND P6, PT, R23, R22, PT ;  /* 0x000000161700720c */ /* 0x000fc60003fc6070 */
[----:B------:R-:W-:Y:S01]  /*17a0*/  IMAD R22, R34, c[0x0][0x174], R5 ;  /* 0x00005d0022167a24 */ /* 0x000fe200078e0205 */
[----:B------:R-:W-:Y:S01]  /*17b0*/  I2FP.F32.S32 R34, R21 ;  /* 0x0000001500227245 */ /* 0x000fe20000201400 */
[----:B------:R-:W-:-:S03]  /*17c0*/  IMAD.IADD R35, R19, 0x1, R35 ;  /* 0x0000000113237824 */ /* 0x000fc600078e0223 */
[----:B------:R-:W-:Y:S01]  /*17d0*/  I2FP.F32.S32 R22, R22 ;  /* 0x0000001600167245 */ /* 0x000fe20000201400 */
[----:B------:R-:W-:-:S04]  /*17e0*/  FMUL R21, R34, R13 ;  /* 0x0000000d22157220 */ /* 0x000fc80000400000 */
[----:B------:R-:W-:Y:S01]  /*17f0*/  FMUL R17, R22, R13 ;  /* 0x0000000d16117220 */ /* 0x000fe20000400000 */
[----:B------:R-:W-:Y:S02]  /*1800*/  I2FP.F32.S32 R22, R16 ;  /* 0x0000001000167245 */ /* 0x000fe40000201400 */
[----:B------:R-:W-:Y:S02]  /*1810*/  @P6 IADD3 R11, R11, 0x1, RZ ;  /* 0x000000010b0b6810 */ /* 0x000fe40007ffe0ff */
[----:B------:R-:W-:Y:S01]  /*1820*/  LEA R19, P6, R18, c[0x0][0x160], 0x1 ;  /* 0x0000580012137a11 */ /* 0x000fe200078c08ff */
[----:B------:R-:W0:Y:S01]  /*1830*/  F2I.S64.TRUNC R16, R17 ;  /* 0x0000001100107311 */ /* 0x000e22000020d900 */
[----:B------:R-:W-:Y:S02]  /*1840*/  FMUL R33, R22, R9 ;  /* 0x0000000916217220 */ /* 0x000fe40000400000 */
[----:B------:R-:W-:-:S05]  /*1850*/  LEA.HI.X R35, R18, c[0x0][0x164], R35, 0x1, P6 ;  /* 0x0000590012237a11 */ /* 0x000fca00030f0c23 */
[----:B------:R-:W1:Y:S01]  /*1860*/  F2I.S64.TRUNC R22, R33 ;  /* 0x0000002100167311 */ /* 0x000e62000020d900 */
[----:B0-----:R-:W-:-:S04]  /*1870*/  LEA R18, P6, R16, R19, 0x1 ;  /* 0x0000001310127211 */ /* 0x001fc800078c08ff */
[----:B------:R-:W-:Y:S02]  /*1880*/  LEA.HI.X R19, R16, R35, R17, 0x1, P6 ;  /* 0x0000002310137211 */ /* 0x000fe400030f0c11 */
[----:B------:R-:W-:Y:S01]  /*1890*/  I2FP.F32.S32 R16, R20 ;  /* 0x0000001400107245 */ /* 0x000fe20000201400 */
[----:B-1----:R-:W-:Y:S01]  /*18a0*/  IMAD R17, R23, c[0x0][0x17c], RZ ;  /* 0x00005f0017117a24 */ /* 0x002fe200078e02ff */
[----:B------:R-:W0:Y:S03]  /*18b0*/  F2I.S64.TRUNC R20, R21 ;  /* 0x0000001500147311 */ /* 0x000e26000020d900 */
[----:B------:R-:W-:Y:S01]  /*18c0*/  FMUL R34, R16, R9 ;  /* 0x0000000910227220 */ /* 0x000fe20000400000 */
[C---:B------:R-:W-:Y:S02]  /*18d0*/  IMAD R35, R22.reuse, UR6, R17 ;  /* 0x0000000616237c24 */ /* 0x040fe4000f8e0211 */
[----:B------:R-:W-:-:S02]  /*18e0*/  IMAD.WIDE.U32 R22, R22, c[0x0][0x17c], RZ ;  /* 0x00005f0016167a25 */ /* 0x000fc400078e00ff */
[----:B------:R1:W2:Y:S02]  /*18f0*/  F2I.S64.TRUNC R16, R34 ;  /* 0x0000002200107311 */ /* 0x0002a4000020d900 */
[----:B------:R-:W-:Y:S01]  /*1900*/  IMAD.IADD R33, R23, 0x1, R35 ;  /* 0x0000000117217824 */ /* 0x000fe200078e0223 */
[----:B------:R-:W-:Y:S01]  /*1910*/  LEA R23, P6, R22, c[0x0][0x160], 0x1 ;  /* 0x0000580016177a11 */ /* 0x000fe200078c08ff */
[----:B------:R-:W-:Y:S01]  /*1920*/  FMUL R35, R32, R13 ;  /* 0x0000000d20237220 */ /* 0x000fe20000400000 */
[----:B------:R-:W-:Y:S02]  /*1930*/  I2FP.F32.S32 R32, R31 ;  /* 0x0000001f00207245 */ /* 0x000fe40000201400 */
[----:B------:R-:W-:Y:S02]  /*1940*/  LEA.HI.X R33, R22, c[0x0][0x164], R33, 0x1, P6 ;  /* 0x0000590016217a11 */ /* 0x000fe400030f0c21 */
[----:B0-----:R-:W-:Y:S01]  /*1950*/  LEA R22, P6, R20, R23, 0x1 ;  /* 0x0000001714167211 */ /* 0x001fe200078c08ff */
[----:B------:R-:W-:Y:S01]  /*1960*/  FMUL R31, R32, R9 ;  /* 0x00000009201f7220 */ /* 0x000fe20000400000 */
[----:B-1----:R-:W-:-:S02]  /*1970*/  I2FP.F32.S32 R34, R27 ;  /* 0x0000001b00227245 */ /* 0x002fc40000201400 */
[----:B------:R-:W-:Y:S02]  /*1980*/  LEA.HI.X R23, R20, R33, R21, 0x1, P6 ;  /* 0x0000002114177211 */ /* 0x000fe400030f0c15 */
[----:B------:R-:W0:Y:S01]  /*1990*/  F2I.S64.TRUNC R20, R35 ;  /* 0x0000002300147311 */ /* 0x000e22000020d900 */
[----:B--2---:R-:W-:-:S04]  /*19a0*/  IMAD R17, R17, c[0x0][0x17c], RZ ;  /* 0x00005f0011117a24 */ /* 0x004fc800078e02ff */
[C---:B------:R-:W-:Y:S02]  /*19b0*/  IMAD R37, R16.reuse, UR6, R17 ;  /* 0x0000000610257c24 */ /* 0x040fe4000f8e0211 */
[----:B------:R-:W-:-:S04]  /*19c0*/  IMAD.WIDE.U32 R16, R16, c[0x0][0x17c], RZ ;  /* 0x00005f0010107a25 */ /* 0x000fc800078e00ff */
[----:B------:R-:W-:Y:S01]  /*19d0*/  IMAD.IADD R37, R17, 0x1, R37 ;  /* 0x0000000111257824 */ /* 0x000fe200078e0225 */
[----:B------:R-:W-:-:S04]  /*19e0*/  LEA R33, P6, R16, c[0x0][0x160], 0x1 ;  /* 0x0000580010217a11 */ /* 0x000fc800078c08ff */
[----:B------:R-:W-:Y:S02]  /*19f0*/  LEA.HI.X R37, R16, c[0x0][0x164], R37, 0x1, P6 ;  /* 0x0000590010257a11 */ /* 0x000fe400030f0c25 */
[----:B------:R-:W1:Y:S01]  /*1a00*/  F2I.S64.TRUNC R16, R31 ;  /* 0x0000001f00107311 */ /* 0x000e62000020d900 */
[----:B0-----:R-:W-:-:S04]  /*1a10*/  LEA R32, P6, R20, R33, 0x1 ;  /* 0x0000002114207211 */ /* 0x001fc800078c08ff */
[----:B------:R-:W-:Y:S01]  /*1a20*/  LEA.HI.X R33, R20, R37, R21, 0x1, P6 ;  /* 0x0000002514217211 */ /* 0x000fe200030f0c15 */
[----:B------:R-:W-:Y:S01]  /*1a30*/  FMUL R20, R34, R13 ;  /* 0x0000000d22147220 */ /* 0x000fe20000400000 */
[----:B------:R-:W-:Y:S01]  /*1a40*/  IMAD.MOV R37, RZ, RZ, -R28 ;  /* 0x000000ffff257224 */ /* 0x000fe200078e0a1c */
[----:B------:R0:W-:Y:S01]  /*1a50*/  F2I.S64.TRUNC R34, R12 ;  /* 0x0000000c00227311 */ /* 0x0001e2000020d900 */
[----:B------:R-:W-:Y:S01]  /*1a60*/  FMUL R28, R0, R9 ;  /* 0x00000009001c7220 */ /* 0x000fe20000400000 */
[----:B------:R-:W-:Y:S02]  /*1a70*/  IMAD.MOV.U32 R0, RZ, RZ, R29 ;  /* 0x000000ffff007224 */ /* 0x000fe400078e001d */
[----:B------:R-:W-:Y:S02]  /*1a80*/  IMAD R10, R37, c[0x0][0x174], R10 ;  /* 0x00005d00250a7a24 */ /* 0x000fe400078e020a */
[----:B------:R-:W-:Y:S02]  /*1a90*/  IMAD.MOV R37, RZ, RZ, -R3 ;  /* 0x000000ffff257224 */ /* 0x000fe400078e0a03 */
[----:B------:R-:W2:Y:S01]  /*1aa0*/  F2I.S64.TRUNC R20, R20 ;  /* 0x0000001400147311 */ /* 0x000ea2000020d900 */
[----:B-1----:R-:W-:Y:S01]  /*1ab0*/  IMAD R17, R17, c[0x0][0x17c], RZ ;  /* 0x00005f0011117a24 */ /* 0x002fe200078e02ff */
[----:B0-----:R-:W-:Y:S01]  /*1ac0*/  I2FP.F32.S32 R12, R15 ;  /* 0x0000000f000c7245 */ /* 0x001fe20000201400 */
[----:B------:R-:W-:-:S02]  /*1ad0*/  @!P3 IMAD.MOV R0, RZ, RZ, -R0 ;  /* 0x000000ffff00b224 */ /* 0x000fc400078e0a00 */
[C---:B------:R-:W-:Y:S02]  /*1ae0*/  IMAD R27, R16.reuse, UR6, R17 ;  /* 0x00000006101b7c24 */ /* 0x040fe4000f8e0211 */
[----:B------:R-:W-:Y:S01]  /*1af0*/  IMAD.WIDE.U32 R16, R16, c[0x0][0x17c], RZ ;  /* 0x00005f0010107a25 */ /* 0x000fe200078e00ff */
[----:B------:R-:W0:Y:S01]  /*1b00*/  F2I.S64.TRUNC R28, R28 ;  /* 0x0000001c001c7311 */ /* 0x000e22000020d900 */
[----:B------:R-:W-:Y:S01]  /*1b10*/  FMUL R15, R12, R9 ;  /* 0x000000090c0f7220 */ /* 0x000fe20000400000 */
[----:B------:R-:W-:Y:S01]  /*1b20*/  LOP3.LUT R9, R8, c[0x0][0x180], RZ, 0x3c, !PT ;  /* 0x0000600008097a12 */ /* 0x000fe200078e3cff */
[----:B------:R-:W-:Y:S01]  /*1b30*/  IMAD.IADD R27, R17, 0x1, R27 ;  /* 0x00000001111b7824 */ /* 0x000fe200078e021b */
[C---:B------:R-:W-:Y:S01]  /*1b40*/  LEA R17, P6, R16.reuse, c[0x0][0x160], 0x1 ;  /* 0x0000580010117a11 */ /* 0x040fe200078c08ff */
[----:B------:R-:W-:Y:S01]  /*1b50*/  IMAD R37, R37, c[0x0][0x174], R8 ;  /* 0x00005d0025257a24 */ /* 0x000fe200078e0208 */
[----:B------:R-:W-:Y:S02]  /*1b60*/  ISETP.GE.AND P3, PT, R9, RZ, PT ;  /* 0x000000ff0900720c */ /* 0x000fe40003f66270 */
[----:B------:R-:W-:-:S02]  /*1b70*/  LEA.HI.X R27, R16, c[0x0][0x164], R27, 0x1, P6 ;  /* 0x00005900101b7a11 */ /* 0x000fc400030f0c1b */
[C---:B--2---:R-:W-:Y:S02]  /*1b80*/  LEA R16, P6, R20.reuse, R17, 0x1 ;  /* 0x0000001114107211 */ /* 0x044fe400078c08ff */
[----:B------:R-:W-:Y:S02]  /*1b90*/  I2FP.F32.S32 R8, R14 ;  /* 0x0000000e00087245 */ /* 0x000fe40000201400 */
[----:B------:R-:W-:Y:S01]  /*1ba0*/  LEA.HI.X R17, R20, R27, R21, 0x1, P6 ;  /* 0x0000001b14117211 */ /* 0x000fe200030f0c15 */
[----:B------:R-:W-:Y:S01]  /*1bb0*/  IMAD R21, R35, c[0x0][0x17c], RZ ;  /* 0x00005f0023157a24 */ /* 0x000fe200078e02ff */
[-C--:B------:R-:W-:Y:S01]  /*1bc0*/  FMUL R20, R30, R13.reuse ;  /* 0x0000000d1e147220 */ /* 0x080fe20000400000 */
[----:B0-----:R-:W-:Y:S01]  /*1bd0*/  IMAD R9, R29, c[0x0][0x17c], RZ ;  /* 0x00005f001d097a24 */ /* 0x001fe200078e02ff */
[----:B------:R-:W0:Y:S01]  /*1be0*/  F2I.S64.TRUNC R30, R24 ;  /* 0x00000018001e7311 */ /* 0x000e22000020d900 */
[C---:B------:R-:W-:Y:S01]  /*1bf0*/  IMAD R21, R34.reuse, UR6, R21 ;  /* 0x0000000622157c24 */ /* 0x040fe2000f8e0215 */
[----:B------:R-:W-:Y:S01]  /*1c00*/  LOP3.LUT R14, R5, c[0x0][0x180], RZ, 0x3c, !PT ;  /* 0x00006000050e7a12 */ /* 0x000fe200078e3cff */
[----:B------:R-:W-:Y:S01]  /*1c10*/  IMAD.WIDE.U32 R34, R34, c[0x0][0x17c], RZ ;  /* 0x00005f0022227a25 */ /* 0x000fe200078e00ff */
[----:B------:R-:W-:Y:S01]  /*1c20*/  I2FP.F32.S32 R12, R10 ;  /* 0x0000000a000c7245 */ /* 0x000fe20000201400 */
[----:B------:R-:W-:Y:S01]  /*1c30*/  FMUL R8, R8, R13 ;  /* 0x0000000d08087220 */ /* 0x000fe20000400000 */
[----:B------:R-:W-:Y:S01]  /*1c40*/  I2FP.F32.S32 R10, R37 ;  /* 0x00000025000a7245 */ /* 0x000fe20000201400 */
[----:B------:R-:W-:Y:S01]  /*1c50*/  IMAD.IADD R27, R35, 0x1, R21 ;  /* 0x00000001231b7824 */ /* 0x000fe200078e0215 */
[----:B------:R-:W-:Y:S01]  /*1c60*/  LEA R35, P6, R34, c[0x0][0x160], 0x1 ;  /* 0x0000580022237a11 */ /* 0x000fe200078c08ff */
[----:B------:R-:W1:Y:S01]  /*1c70*/  F2I.S64.TRUNC R20, R20 ;  /* 0x0000001400147311 */ /* 0x000e62000020d900 */
[----:B------:R-:W-:Y:S01]  /*1c80*/  IMAD R9, R28, UR6, R9 ;  /* 0x000000061c097c24 */ /* 0x000fe2000f8e0209 */
[----:B------:R-:W-:Y:S01]  /*1c90*/  ISETP.GE.AND P2, PT, R14, RZ, PT ;  /* 0x000000ff0e00720c */ /* 0x000fe20003f46270 */
[----:B------:R-:W-:Y:S01]  /*1ca0*/  IMAD.WIDE.U32 R28, R28, c[0x0][0x17c], RZ ;  /* 0x00005f001c1c7a25 */ /* 0x000fe200078e00ff */
[----:B------:R-:W-:Y:S01]  /*1cb0*/  LEA.HI.X R27, R34, c[0x0][0x164], R27, 0x1, P6 ;  /* 0x00005900221b7a11 */ /* 0x000fe200030f0c1b */
[-C--:B------:R-:W-:Y:S01]  /*1cc0*/  FMUL R12, R12, R13.reuse ;  /* 0x0000000d0c0c7220 */ /* 0x080fe20000400000 */
[----:B------:R-:W-:Y:S01]  /*1cd0*/  FMUL R10, R10, R13 ;  /* 0x0000000d0a0a7220 */ /* 0x000fe20000400000 */
[----:B0-----:R-:W-:Y:S01]  /*1ce0*/  IMAD R3, R31, c[0x0][0x17c], RZ ;  /* 0x00005f001f037a24 */ /* 0x001fe200078e02ff */
[----:B------:R-:W-:Y:S01]  /*1cf0*/  LOP3.LUT R37, RZ, c[0x0][0x180], RZ, 0x33, !PT ;  /* 0x00006000ff257a12 */ /* 0x000fe200078e33ff */
[----:B------:R-:W-:-:S02]  /*1d00*/  IMAD.IADD R9, R29, 0x1, R9 ;  /* 0x000000011d097824 */ /* 0x000fc400078e0209 */
[C---:B------:R-:W-:Y:S01]  /*1d10*/  IMAD R3, R30.reuse, UR6, R3 ;  /* 0x000000061e037c24 */ /* 0x040fe2000f8e0203 */
[C---:B------:R-:W-:Y:S01]  /*1d20*/  SEL R26, R37.reuse, R26, !P1 ;  /* 0x0000001a251a7207 */ /* 0x040fe20004800000 */
[----:B------:R-:W-:Y:S01]  /*1d30*/  IMAD.WIDE.U32 R30, R30, c[0x0][0x17c], RZ ;  /* 0x00005f001e1e7a25 */ /* 0x000fe200078e00ff */
[----:B------:R-:W-:Y:S02]  /*1d40*/  SEL R4, R37, R4, !P1 ;  /* 0x0000000425047207 */ /* 0x000fe40004800000 */
[C---:B-1----:R-:W-:Y:S01]  /*1d50*/  LEA R34, P6, R20.reuse, R35, 0x1 ;  /* 0x0000002314227211 */ /* 0x042fe200078c08ff */
[----:B------:R-:W-:Y:S01]  /*1d60*/  IMAD.IADD R31, R31, 0x1, R3 ;  /* 0x000000011f1f7824 */ /* 0x000fe200078e0203 */
[C---:B------:R-:W-:Y:S01]  /*1d70*/  SEL R25, R37.reuse, R25, !P1 ;  /* 0x0000001925197207 */ /* 0x040fe20004800000 */
[----:B------:R-:W-:Y:S01]  /*1d80*/  IMAD.MOV.U32 R14, RZ, RZ, R6 ;  /* 0x000000ffff0e7224 */ /* 0x000fe200078e0006 */
[----:B------:R-:W-:Y:S01]  /*1d90*/  LEA.HI.X R35, R20, R27, R21, 0x1, P6 ;  /* 0x0000001b14237211 */ /* 0x000fe200030f0c15 */
[----:B------:R-:W-:Y:S01]  /*1da0*/  IMAD.MOV.U32 R24, RZ, RZ, R11 ;  /* 0x000000ffff187224 */ /* 0x000fe200078e000b */
[----:B------:R0:W1:Y:S01]  /*1db0*/  F2I.S64.TRUNC R20, R15 ;  /* 0x0000000f00147311 */ /* 0x000062000020d900 */
[C---:B------:R-:W-:Y:S01]  /*1dc0*/  LEA R3, P6, R30.reuse, c[0x0][0x160], 0x1 ;  /* 0x000058001e037a11 */ /* 0x040fe200078c08ff */
[----:B------:R-:W-:Y:S01]  /*1dd0*/  @!P2 IMAD.MOV R14, RZ, RZ, -R14 ;  /* 0x000000ffff0ea224 */ /* 0x000fe200078e0a0e */
[----:B------:R-:W-:Y:S01]  /*1de0*/  SEL R6, R37, R0, !P1 ;  /* 0x0000000025067207 */ /* 0x000fe20004800000 */
[----:B------:R-:W-:Y:S01]  /*1df0*/  @!P3 IMAD.MOV R24, RZ, RZ, -R24 ;  /* 0x000000ffff18b224 */ /* 0x000fe200078e0a18 */
[----:B------:R-:W-:Y:S01]  /*1e00*/  LEA.HI.X R31, R30, c[0x0][0x164], R31, 0x1, P6 ;  /* 0x000059001e1f7a11 */ /* 0x000fe200030f0c1f */
[----:B------:R-:W-:Y:S01]  /*1e10*/  IMAD R25, R25, UR4, RZ ;  /* 0x0000000419197c24 */ /* 0x000fe2000f8e02ff */
[----:B------:R-:W-:Y:S01]  /*1e20*/  SEL R0, R37, R7, !P1 ;  /* 0x0000000725007207 */ /* 0x000fe20004800000 */
[----:B------:R-:W-:Y:S01]  /*1e30*/  F2I.S64.TRUNC R10, R10 ;  /* 0x0000000a000a7311 */ /* 0x000fe2000020d900 */
[----:B0-----:R-:W-:Y:S01]  /*1e40*/  LEA R15, P6, R28, c[0x0][0x160], 0x1 ;  /* 0x000058001c0f7a11 */ /* 0x001fe200078c08ff */
[----:B------:R-:W-:Y:S01]  /*1e50*/  IMAD.WIDE R34, R25, 0x2, R34 ;  /* 0x0000000219227825 */ /* 0x000fe200078e0222 */
[----:B------:R-:W-:-:S02]  /*1e60*/  SEL R7, R37, R14, !P1 ;  /* 0x0000000e25077207 */ /* 0x000fc40004800000 */
[----:B------:R-:W-:Y:S02]  /*1e70*/  LEA.HI.X R29, R28, c[0x0][0x164], R9, 0x1, P6 ;  /* 0x000059001c1d7a11 */ /* 0x000fe400030f0c09 */
[----:B------:R-:W-:Y:S01]  /*1e80*/  SEL R24, R37, R24, !P1 ;  /* 0x0000001825187207 */ /* 0x000fe20004800000 */
[----:B-1----:R-:W-:Y:S01]  /*1e90*/  IMAD R13, R21, c[0x0][0x17c], RZ ;  /* 0x00005f00150d7a24 */ /* 0x002fe200078e02ff */
[----:B------:R-:W0:Y:S01]  /*1ea0*/  F2I.S64.TRUNC R8, R8 ;  /* 0x0000000800087311 */ /* 0x000e22000020d900 */
[----:B------:R-:W-:Y:S02]  /*1eb0*/  IMAD R7, R7, UR4, RZ ;  /* 0x0000000407077c24 */ /* 0x000fe4000f8e02ff */
[C---:B------:R-:W-:Y:S01]  /*1ec0*/  IMAD R13, R20.reuse, UR6, R13 ;  /* 0x00000006140d7c24 */ /* 0x040fe2000f8e020d */
[----:B------:R-:W-:Y:S01]  /*1ed0*/  ULDC.64 UR6, c[0x0][0x118] ;  /* 0x0000460000067ab9 */ /* 0x000fe20000000a00 */
[----:B------:R-:W-:-:S04]  /*1ee0*/  IMAD.WIDE.U32 R20, R20, c[0x0][0x17c], RZ ;  /* 0x00005f0014147a25 */ /* 0x000fc800078e00ff */
[----:B------:R-:W-:Y:S01]  /*1ef0*/  IMAD.IADD R27, R21, 0x1, R13 ;  /* 0x00000001151b7824 */ /* 0x000fe200078e020d */
[C---:B------:R-:W-:Y:S01]  /*1f00*/  LEA R21, P6, R20.reuse, c[0x0][0x160], 0x1 ;  /* 0x0000580014157a11 */ /* 0x040fe200078c08ff */
[----:B------:R-:W1:Y:S01]  /*1f10*/  F2I.S64.TRUNC R12, R12 ;  /* 0x0000000c000c7311 */ /* 0x000e62000020d900 */
[----:B------:R-:W-:Y:S02]  /*1f20*/  IMAD.WIDE R18, R7, 0x2, R18 ;  /* 0x0000000207127825 */ /* 0x000fe400078e0212 */
[----:B------:R-:W-:Y:S02]  /*1f30*/  LEA.HI.X R27, R20, c[0x0][0x164], R27, 0x1, P6 ;  /* 0x00005900141b7a11 */ /* 0x000fe400030f0c1b */
[----:B------:R-:W-:Y:S01]  /*1f40*/  SEL R20, R37, R2, !P1 ;  /* 0x0000000225147207 */ /* 0x000fe20004800000 */
[----:B------:R-:W-:Y:S01]  /*1f50*/  IMAD R7, R26, UR4, RZ ;  /* 0x000000041a077c24 */ /* 0x000fe2000f8e02ff */
[----:B0-----:R-:W-:Y:S02]  /*1f60*/  LEA R2, P0, R8, R3, 0x1 ;  /* 0x0000000308027211 */ /* 0x001fe400078008ff */
[----:B------:R-:W-:Y:S01]  /*1f70*/  LEA R28, P2, R10, R21, 0x1 ;  /* 0x000000150a1c7211 */ /* 0x000fe200078408ff */
[----:B------:R-:W-:Y:S01]  /*1f80*/  IMAD.WIDE R32, R7, 0x2, R32 ;  /* 0x0000000207207825 */ /* 0x000fe200078e0220 */
[----:B------:R-:W-:-:S02]  /*1f90*/  LEA.HI.X R3, R8, R31, R9, 0x1, P0 ;  /* 0x0000001f08037211 */ /* 0x000fc400000f0c09 */
[----:B------:R-:W-:Y:S01]  /*1fa0*/  ISETP.GE.AND P0, PT, R5, c[0x0][0x184], PT ;  /* 0x0000610005007a0c */ /* 0x000fe20003f06270 */
[----:B------:R-:W-:Y:S01]  /*1fb0*/  IMAD R9, R6, UR4, RZ ;  /* 0x0000000406097c24 */ /* 0x000fe2000f8e02ff */
[----:B------:R-:W-:Y:S01]  /*1fc0*/  PRMT R8, RZ, 0x7610, R8 ;  /* 0x00007610ff087816 */ /* 0x000fe20000000008 */
[----:B------:R-:W-:Y:S01]  /*1fd0*/  IMAD R7, R4, UR4, RZ ;  /* 0x0000000404077c24 */ /* 0x000fe2000f8e02ff */
[----:B-1----:R-:W-:Y:S01]  /*1fe0*/  LEA R14, P1, R12, R15, 0x1 ;  /* 0x0000000f0c0e7211 */ /* 0x002fe200078208ff */
[----:B------:R-:W-:-:S03]  /*1ff0*/  IMAD.WIDE R22, R9, 0x2, R22 ;  /* 0x0000000209167825 */ /* 0x000fc600078e0216 */
[----:B------:R-:W-:Y:S01]  /*2000*/  LEA.HI.X R15, R12, R29, R13, 0x1, P1 ;  /* 0x0000001d0c0f7211 */ /* 0x000fe200008f0c0d */
[----:B------:R-:W-:Y:S01]  /*2010*/  IMAD R9, R20, UR4, RZ ;  /* 0x0000000414097c24 */ /* 0x000fe2000f8e02ff */
[----:B------:R-:W-:Y:S01]  /*2020*/  LEA.HI.X R29, R10, R27, R11, 0x1, P2 ;  /* 0x0000001b0a1d7211 */ /* 0x000fe200010f0c0b */
[----:B------:R-:W-:Y:S02]  /*2030*/  IMAD.WIDE R2, R7, 0x2, R2 ;  /* 0x0000000207027825 */ /* 0x000fe400078e0202 */
[----:B------:R-:W2:Y:S02]  /*2040*/  @!P0 LDG.E.EL.U16 R8, [R18.64] ;  /* 0x0000000612088981 */ /* 0x000ea4000c2e1500 */
[----:B------:R-:W-:-:S04]  /*2050*/  IMAD.WIDE R16, R9, 0x2, R16 ;  /* 0x0000000209107825 */ /* 0x000fc800078e0210 */
[----:B------:R-:W-:Y:S01]  /*2060*/  IMAD R9, R0, UR4, RZ ;  /* 0x0000000400097c24 */ /* 0x000fe2000f8e02ff */
[----:B------:R-:W-:Y:S01]  /*2070*/  PRMT R10, RZ, 0x7610, R10 ;  /* 0x00007610ff0a7816 */ /* 0x000fe2000000000a */
[----:B------:R-:W-:Y:S01]  /*2080*/  IMAD R7, R24, UR4, RZ ;  /* 0x0000000418077c24 */ /* 0x000fe2000f8e02ff */
[----:B------:R-:W-:Y:S01]  /*2090*/  PRMT R11, RZ, 0x7610, R11 ;  /* 0x00007610ff0b7816 */ /* 0x000fe2000000000b */
[----:B------:R-:W-:Y:S01]  /*20a0*/  IMAD.WIDE R14, R9, 0x2, R14 ;  /* 0x00000002090e7825 */ /* 0x000fe200078e020e */
[----:B------:R-:W-:Y:S02]  /*20b0*/  PRMT R9, RZ, 0x7610, R9 ;  /* 0x00007610ff097816 */ /* 0x000fe40000000009 */
[----:B------:R-:W-:Y:S01]  /*20c0*/  PRMT R4, RZ, 0x7610, R4 ;  /* 0x00007610ff047816 */ /* 0x000fe20000000004 */
[----:B------:R-:W-:Y:S01]  /*20d0*/  IMAD.WIDE R28, R7, 0x2, R28 ;  /* 0x00000002071c7825 */ /* 0x000fe200078e021c */
[----:B------:R-:W-:Y:S01]  /*20e0*/  PRMT R13, RZ, 0x7610, R13 ;  /* 0x00007610ff0d7816 */ /* 0x000fe2000000000d */
[----:B------:R-:W3:Y:S01]  /*20f0*/  @!P0 LDG.E.EL.U16 R10, [R34.64] ;  /* 0x00000006220a8981 */ /* 0x000ee2000c2e1500 */
[----:B------:R-:W-:-:S02]  /*2100*/  PRMT R0, RZ, 0x7610, R0 ;  /* 0x00007610ff007816 */ /* 0x000fc40000000000 */
[----:B------:R-:W-:Y:S01]  /*2110*/  PRMT R7, RZ, 0x7610, R7 ;  /* 0x00007610ff077816 */ /* 0x000fe20000000007 */
[----:B------:R-:W3:Y:S04]  /*2120*/  @!P0 LDG.E.EL.U16 R11, [R2.64] ;  /* 0x00000006020b8981 */ /* 0x000ee8000c2e1500 */
[----:B------:R-:W2:Y:S04]  /*2130*/  @!P0 LDG.E.EL.U16 R9, [R22.64] ;  /* 0x0000000616098981 */ /* 0x000ea8000c2e1500 */
[----:B------:R-:W4:Y:S04]  /*2140*/  @!P0 LDG.E.EL.U16 R4, [R14.64] ;  /* 0x000000060e048981 */ /* 0x000f28000c2e1500 */
[----:B------:R-:W4:Y:S04]  /*2150*/  @!P0 LDG.E.EL.U16 R13, [R28.64] ;  /* 0x000000061c0d8981 */ /* 0x000f28000c2e1500 */
[----:B------:R-:W5:Y:S04]  /*2160*/  @!P0 LDG.E.EL.U16 R0, [R32.64] ;  /* 0x0000000620008981 */ /* 0x000f68000c2e1500 */
[----:B------:R-:W5:Y:S01]  /*2170*/  @!P0 LDG.E.EL.U16 R7, [R16.64] ;  /* 0x0000000610078981 */ /* 0x000f62000c2e1500 */
[----:B------:R-:W-:Y:S01]  /*2180*/  IMAD.MOV.U32 R6, RZ, RZ, 0x2 ;  /* 0x00000002ff067424 */ /* 0x000fe200078e00ff */
[----:B---3--:R-:W-:-:S02]  /*2190*/  PRMT R10, R10, 0x5410, R11 ;  /* 0x000054100a0a7816 */ /* 0x008fc4000000000b */
[----:B--2---:R-:W-:Y:S02]  /*21a0*/  PRMT R8, R8, 0x5410, R9 ;  /* 0x0000541008087816 */ /* 0x004fe40000000009 */
[----:B----4-:R-:W-:Y:S01]  /*21b0*/  PRMT R11, R4, 0x5410, R13 ;  /* 0x00005410040b7816 */ /* 0x010fe2000000000d */
[----:B------:R-:W-:Y:S01]  /*21c0*/  IMAD.WIDE R4, R5, R6, c[0x0][0x168] ;  /* 0x00005a0005047625 */ /* 0x000fe200078e0206 */
[----:B-----5:R-:W-:Y:S01]  /*21d0*/  PRMT R9, R0, 0x5410, R7 ;  /* 0x0000541000097816 */ /* 0x020fe20000000007 */
[----:B------:R-:W-:Y:S06]  /*21e0*/  @P0 EXIT ;  /* 0x000000000000094d */ /* 0x000fec0003800000 */
[----:B------:R-:W-:Y:S01]  /*21f0*/  STG.E.128 [R4.64], R8 ;  /* 0x0000000804007986 */ /* 0x000fe2000c101d06 */
[----:B------:R-:W-:Y:S05]  /*2200*/  EXIT ;  /* 0x000000000000794d */ /* 0x000fea0003800000 */
.L_x_0:
[----:B------:R-:W-:-:S00]  /*2210*/  BRA `(.L_x_0) ;  /* 0xfffffff000007947 */ /* 0x000fc0000383ffff */
[----:B------:R-:W-:-:S00]  /*2220*/  NOP ;  /* 0x0000000000007918 */ /* 0x000fc00000000000 */
        /* <DEDUP_REMOVED lines=13> */
.L_x_1:
